def matmul_kernel(
    a_ptr,
    b_ptr,
    c_ptr,
    M,
    N,
    K,
    stride_am,
    stride_ak,
    stride_bk,
    stride_bn,
    stride_cm,
    stride_cn,
    BLOCK_M: tl.constexpr,
    BLOCK_N: tl.constexpr,
    BLOCK_K: tl.constexpr,
    GROUP_M: tl.constexpr,
):
    pid = tl.program_id(axis=0)
    num_pid_m = tl.cdiv(M, BLOCK_M)
    num_pid_n = tl.cdiv(N, BLOCK_N)
    num_pid_in_group = GROUP_M * num_pid_n
    group_id = pid // num_pid_in_group
    first_pid_m = group_id * GROUP_M
    group_size_m = min(num_pid_m - first_pid_m, GROUP_M)
    pid_m = first_pid_m + ((pid % num_pid_in_group) % group_size_m)
    pid_n = (pid % num_pid_in_group) // group_size_m

    offs_am = (pid_m * BLOCK_M + tl.arange(0, BLOCK_M)) % M
    offs_bn = (pid_n * BLOCK_N + tl.arange(0, BLOCK_N)) % N
    offs_k = tl.arange(0, BLOCK_K)
    a_ptrs = a_ptr + offs_am[:, None] * stride_am + offs_k[None, :] * stride_ak
    b_ptrs = b_ptr + offs_k[:, None] * stride_bk + offs_bn[None, :] * stride_bn

    acc = tl.zeros((BLOCK_M, BLOCK_N), dtype=tl.float32)
    for kk in range(0, tl.cdiv(K, BLOCK_K)):
        a = tl.load(a_ptrs, mask=offs_k[None, :] < K - kk * BLOCK_K, other=0.0)
        b = tl.load(b_ptrs, mask=offs_k[:, None] < K - kk * BLOCK_K, other=0.0)
        acc = tl.dot(a, b, acc)
        a_ptrs += BLOCK_K * stride_ak
        b_ptrs += BLOCK_K * stride_bk

    c = acc.to(c_ptr.dtype.element_ty)
    offs_cm = pid_m * BLOCK_M + tl.arange(0, BLOCK_M)
    offs_cn = pid_n * BLOCK_N + tl.arange(0, BLOCK_N)
    c_ptrs = c_ptr + offs_cm[:, None] * stride_cm + offs_cn[None, :] * stride_cn
    mask = (offs_cm[:, None] < M) & (offs_cn[None, :] < N)
    tl.store(c_ptrs, c, mask=mask)

# config = {"BLOCK_K": 64, "BLOCK_M": 128, "BLOCK_N": 256, "GROUP_M": 8, "arch": "sm_100", "dtype": "bf16", "num_ctas": 1, "num_stages": 2, "num_warps": 8}
# arch = sm_100


// ===== COMPILED SASS (sm_100a) =====

	.target	sm_100a

	.elftype	@"ET_EXEC"


//--------------------- .note.nv.tkinfo           --------------------------
	.section	.note.nv.tkinfo,"",@"SHT_NOTE"
	.sectionflags	@"SHF_NOTE_NV_TKINFO"
	.tkinfo
        /*0018*/ 	.word	0x00000081
        /*0030*/ 	.string	""
        /*0030*/ 	.string	"ptxas-blackwell"
        /*0030*/ 	.string	"Cuda compilation tools, release 12.9, V12.9.86"
        /*0030*/ 	.string	"Build cuda_12.9.r12.9/compiler.36037853_0"
        /*0030*/ 	.string	"-v  -suppress-debug-info  -lineinfo  -arch sm_100a "



//--------------------- .note.nv.cuver            --------------------------
	.section	.note.nv.cuver,"",@"SHT_NOTE"
	.sectionflags	@"SHF_NOTE_NV_CUVER"
        /*0018*/ 	.short	0x0001
        /*001a*/ 	.short	0x0064
        /*001c*/ 	.short	0x0001
        /*001e*/ 	.short	0x0000
        /*0020*/ 	.short	0x0001
        /*0022*/ 	.short	0x0000


//--------------------- .nv.info                  --------------------------
	.section	.nv.info,"",@"SHT_CUDA_INFO"
	.align	4


	//----- nvinfo : EIATTR_REGCOUNT
	.align		4
        /*0000*/ 	.byte	0x04, 0x2f
        /*0002*/ 	.short	(.L_4 - .L_3)
	.align		4
.L_3:
        /*0004*/ 	.word	index@(matmul_kernel)
        /*0008*/ 	.word	0x000000ff


	//----- nvinfo : EIATTR_FRAME_SIZE
	.align		4
.L_4:
        /*000c*/ 	.byte	0x04, 0x11
        /*000e*/ 	.short	(.L_6 - .L_5)
	.align		4
.L_5:
        /*0010*/ 	.word	index@($__internal_2_$__cuda_sm10x_tcgen05_guardrail_trap_unallocated_columns_being_dealloced)
        /*0014*/ 	.word	0x00000000


	//----- nvinfo : EIATTR_FRAME_SIZE
	.align		4
.L_6:
        /*0018*/ 	.byte	0x04, 0x11
        /*001a*/ 	.short	(.L_8 - .L_7)
	.align		4
.L_7:
        /*001c*/ 	.word	index@($__internal_1_$__cuda_sm10x_tcgen05_guardrail_trap_phase_invalid_during_alloc)
        /*0020*/ 	.word	0x00000000


	//----- nvinfo : EIATTR_FRAME_SIZE
	.align		4
.L_8:
        /*0024*/ 	.byte	0x04, 0x11
        /*0026*/ 	.short	(.L_10 - .L_9)
	.align		4
.L_9:
        /*0028*/ 	.word	index@($__internal_0_$__cuda_sm10x_tcgen05_guardrail_trap_col_being_dealloced_not_returned_by_alloc)
        /*002c*/ 	.word	0x00000000


	//----- nvinfo : EIATTR_FRAME_SIZE
	.align		4
.L_10:
        /*0030*/ 	.byte	0x04, 0x11
        /*0032*/ 	.short	(.L_12 - .L_11)
	.align		4
.L_11:
        /*0034*/ 	.word	index@(matmul_kernel)
        /*0038*/ 	.word	0x00000000


	//----- nvinfo : EIATTR_MIN_STACK_SIZE
	.align		4
.L_12:
        /*003c*/ 	.byte	0x04, 0x12
        /*003e*/ 	.short	(.L_14 - .L_13)
	.align		4
.L_13:
        /*0040*/ 	.word	index@(matmul_kernel)
        /*0044*/ 	.word	0x00000000
.L_14:


//--------------------- .nv.info.matmul_kernel    --------------------------
	.section	.nv.info.matmul_kernel,"",@"SHT_CUDA_INFO"
	.sectionflags	@""
	.align	4


	//----- nvinfo : EIATTR_CUDA_API_VERSION
	.align		4
        /*0000*/ 	.byte	0x04, 0x37
        /*0002*/ 	.short	(.L_16 - .L_15)
.L_15:
        /*0004*/ 	.word	0x00000081


	//----- nvinfo : EIATTR_KPARAM_INFO
	.align		4
.L_16:
        /*0008*/ 	.byte	0x04, 0x17
        /*000a*/ 	.short	(.L_18 - .L_17)
.L_17:
        /*000c*/ 	.word	0x00000000
        /*0010*/ 	.short	0x000d
        /*0012*/ 	.short	0x0048
        /*0014*/ 	.byte	0x00, 0xf4, 0x21, 0x00


	//----- nvinfo : EIATTR_KPARAM_INFO
	.align		4
.L_18:
        /*0018*/ 	.byte	0x04, 0x17
        /*001a*/ 	.short	(.L_20 - .L_19)
.L_19:
        /*001c*/ 	.word	0x00000000
        /*0020*/ 	.short	0x000c
        /*0022*/ 	.short	0x0040
        /*0024*/ 	.byte	0x00, 0xf4, 0x21, 0x00


	//----- nvinfo : EIATTR_KPARAM_INFO
	.align		4
.L_20:
        /*0028*/ 	.byte	0x04, 0x17
        /*002a*/ 	.short	(.L_22 - .L_21)
.L_21:
        /*002c*/ 	.word	0x00000000
        /*0030*/ 	.short	0x000b
        /*0032*/ 	.short	0x0038
        /*0034*/ 	.byte	0x00, 0xf0, 0x11, 0x00


	//----- nvinfo : EIATTR_KPARAM_INFO
	.align		4
.L_22:
        /*0038*/ 	.byte	0x04, 0x17
        /*003a*/ 	.short	(.L_24 - .L_23)
.L_23:
        /*003c*/ 	.word	0x00000000
        /*0040*/ 	.short	0x000a
        /*0042*/ 	.short	0x0034
        /*0044*/ 	.byte	0x00, 0xf0, 0x11, 0x00


	//----- nvinfo : EIATTR_KPARAM_INFO
	.align		4
.L_24:
        /*0048*/ 	.byte	0x04, 0x17
        /*004a*/ 	.short	(.L_26 - .L_25)
.L_25:
        /*004c*/ 	.word	0x00000000
        /*0050*/ 	.short	0x0009
        /*0052*/ 	.short	0x0030
        /*0054*/ 	.byte	0x00, 0xf0, 0x11, 0x00


	//----- nvinfo : EIATTR_KPARAM_INFO
	.align		4
.L_26:
        /*0058*/ 	.byte	0x04, 0x17
        /*005a*/ 	.short	(.L_28 - .L_27)
.L_27:
        /*005c*/ 	.word	0x00000000
        /*0060*/ 	.short	0x0008
        /*0062*/ 	.short	0x002c
        /*0064*/ 	.byte	0x00, 0xf0, 0x11, 0x00


	//----- nvinfo : EIATTR_KPARAM_INFO
	.align		4
.L_28:
        /*0068*/ 	.byte	0x04, 0x17
        /*006a*/ 	.short	(.L_30 - .L_29)
.L_29:
        /*006c*/ 	.word	0x00000000
        /*0070*/ 	.short	0x0007
        /*0072*/ 	.short	0x0028
        /*0074*/ 	.byte	0x00, 0xf0, 0x11, 0x00


	//----- nvinfo : EIATTR_KPARAM_INFO
	.align		4
.L_30:
        /*0078*/ 	.byte	0x04, 0x17
        /*007a*/ 	.short	(.L_32 - .L_31)
.L_31:
        /*007c*/ 	.word	0x00000000
        /*0080*/ 	.short	0x0006
        /*0082*/ 	.short	0x0024
        /*0084*/ 	.byte	0x00, 0xf0, 0x11, 0x00


	//----- nvinfo : EIATTR_KPARAM_INFO
	.align		4
.L_32:
        /*0088*/ 	.byte	0x04, 0x17
        /*008a*/ 	.short	(.L_34 - .L_33)
.L_33:
        /*008c*/ 	.word	0x00000000
        /*0090*/ 	.short	0x0005
        /*0092*/ 	.short	0x0020
        /*0094*/ 	.byte	0x00, 0xf0, 0x11, 0x00


	//----- nvinfo : EIATTR_KPARAM_INFO
	.align		4
.L_34:
        /*0098*/ 	.byte	0x04, 0x17
        /*009a*/ 	.short	(.L_36 - .L_35)
.L_35:
        /*009c*/ 	.word	0x00000000
        /*00a0*/ 	.short	0x0004
        /*00a2*/ 	.short	0x001c
        /*00a4*/ 	.byte	0x00, 0xf0, 0x11, 0x00


	//----- nvinfo : EIATTR_KPARAM_INFO
	.align		4
.L_36:
        /*00a8*/ 	.byte	0x04, 0x17
        /*00aa*/ 	.short	(.L_38 - .L_37)
.L_37:
        /*00ac*/ 	.word	0x00000000
        /*00b0*/ 	.short	0x0003
        /*00b2*/ 	.short	0x0018
        /*00b4*/ 	.byte	0x00, 0xf0, 0x11, 0x00


	//----- nvinfo : EIATTR_KPARAM_INFO
	.align		4
.L_38:
        /*00b8*/ 	.byte	0x04, 0x17
        /*00ba*/ 	.short	(.L_40 - .L_39)
.L_39:
        /*00bc*/ 	.word	0x00000000
        /*00c0*/ 	.short	0x0002
        /*00c2*/ 	.short	0x0010
        /*00c4*/ 	.byte	0x00, 0xf4, 0x21, 0x00


	//----- nvinfo : EIATTR_KPARAM_INFO
	.align		4
.L_40:
        /*00c8*/ 	.byte	0x04, 0x17
        /*00ca*/ 	.short	(.L_42 - .L_41)
.L_41:
        /*00cc*/ 	.word	0x00000000
        /*00d0*/ 	.short	0x0001
        /*00d2*/ 	.short	0x0008
        /*00d4*/ 	.byte	0x00, 0xf4, 0x21, 0x00


	//----- nvinfo : EIATTR_KPARAM_INFO
	.align		4
.L_42:
        /*00d8*/ 	.byte	0x04, 0x17
        /*00da*/ 	.short	(.L_44 - .L_43)
.L_43:
        /*00dc*/ 	.word	0x00000000
        /*00e0*/ 	.short	0x0000
        /*00e2*/ 	.short	0x0000
        /*00e4*/ 	.byte	0x00, 0xf4, 0x21, 0x00


	//----- nvinfo : EIATTR_AT_ENTRY_FRAGMENTS
	.align		4
.L_44:
        /*00e8*/ 	.byte	0x04, 0x4f
        /*00ea*/ 	.short	(.L_46 - .L_45)


	//   ....[0]....
.L_45:
        /*00ec*/ 	.word	0x00000004


	//----- nvinfo : EIATTR_RESERVED_SMEM_USED
	.align		4
.L_46:
        /*00f0*/ 	.byte	0x01, 0x41
	.zero		2


	//----- nvinfo : EIATTR_SPARSE_MMA_MASK
	.align		4
        /*00f4*/ 	.byte	0x03, 0x50
        /*00f6*/ 	.short	0x0000


	//----- nvinfo : EIATTR_TCGEN05_1CTA_USED
	.align		4
        /*00f8*/ 	.byte	0x01, 0x51
	.zero		2


	//----- nvinfo : EIATTR_MAXREG_COUNT
	.align		4
        /*00fc*/ 	.byte	0x03, 0x1b
        /*00fe*/ 	.short	0x00ff


	//----- nvinfo : EIATTR_NUM_BARRIERS
	.align		4
        /*0100*/ 	.byte	0x02, 0x4c
        /*0102*/ 	.byte	0x01
	.zero		1


	//----- nvinfo : EIATTR_INT_WARP_WIDE_INSTR_OFFSETS
	.align		4
        /*0104*/ 	.byte	0x04, 0x31
        /*0106*/ 	.short	(.L_48 - .L_47)


	//   ....[0]....
.L_47:
        /*0108*/ 	.word	0x000034e0


	//   ....[1]....
        /*010c*/ 	.word	0x000034f0


	//   ....[2]....
        /*0110*/ 	.word	0x00005910


	//   ....[3]....
        /*0114*/ 	.word	0x0000d8a0


	//   ....[4]....
        /*0118*/ 	.word	0x0000d8f0


	//----- nvinfo : EIATTR_COOP_GROUP_MASK_REGIDS
	.align		4
.L_48:
        /*011c*/ 	.byte	0x04, 0x29
        /*011e*/ 	.short	(.L_50 - .L_49)


	//   ....[0]....
.L_49:
        /*0120*/ 	.word	0xffffffff


	//   ....[1]....
        /*0124*/ 	.word	0xffffffff


	//   ....[2]....
        /*0128*/ 	.word	0xffffffff


	//   ....[3]....
        /*012c*/ 	.word	0xffffffff


	//----- nvinfo : EIATTR_COOP_GROUP_INSTR_OFFSETS
	.align		4
.L_50:
        /*0130*/ 	.byte	0x04, 0x28
        /*0132*/ 	.short	(.L_52 - .L_51)


	//   ....[0]....
.L_51:
        /*0134*/ 	.word	0x00000070


	//   ....[1]....
        /*0138*/ 	.word	0x00000330


	//   ....[2]....
        /*013c*/ 	.word	0x0000d730


	//   ....[3]....
        /*0140*/ 	.word	0x0000d9a0


	//----- nvinfo : EIATTR_VRC_CTA_INIT_COUNT
	.align		4
.L_52:
        /*0144*/ 	.byte	0x02, 0x4a
        /*0146*/ 	.byte	0x80
	.zero		1


	//----- nvinfo : EIATTR_MBARRIER_INSTR_OFFSETS
	.align		4
        /*0148*/ 	.byte	0x04, 0x39
        /*014a*/ 	.short	(.L_54 - .L_53)


	//   ....[0]....
.L_53:
        /*014c*/ 	.word	0x00003690
        /*0150*/ 	.word	0x000000ff
        /*0154*/ 	.word	0x00000000
        /*0158*/ 	.short	0x0100
        /*015a*/ 	.byte	0x0b
	.zero		1


	//   ....[1]....
        /*015c*/ 	.word	0x00005950
        /*0160*/ 	.word	0x000000ff
        /*0164*/ 	.word	0x00018008
        /*0168*/ 	.short	0x0100
        /*016a*/ 	.byte	0x09
	.zero		1


	//   ....[2]....
        /*016c*/ 	.word	0x00007570
        /*0170*/ 	.word	0x000000ff
        /*0174*/ 	.word	0x00000000
        /*0178*/ 	.short	0x010a
        /*017a*/ 	.byte	0x0b
	.zero		1


	//   ....[3]....
        /*017c*/ 	.word	0x00009510
        /*0180*/ 	.word	0x000000ff
        /*0184*/ 	.word	0x00000000
        /*0188*/ 	.short	0x010a
        /*018a*/ 	.byte	0x0b
	.zero		1


	//   ....[4]....
        /*018c*/ 	.word	0x00009630
        /*0190*/ 	.word	0x000000ff
        /*0194*/ 	.word	0x00018000
        /*0198*/ 	.short	0x0108
        /*019a*/ 	.byte	0x09
	.zero		1


	//   ....[5]....
        /*019c*/ 	.word	0x00009740
        /*01a0*/ 	.word	0x000000ff
        /*01a4*/ 	.word	0x00018008
        /*01a8*/ 	.short	0x0108
        /*01aa*/ 	.byte	0x09
	.zero		1


	//   ....[6]....
        /*01ac*/ 	.word	0x0000d9c0
        /*01b0*/ 	.word	0x000000ff
        /*01b4*/ 	.word	0x00000000
        /*01b8*/ 	.short	0x010a
        /*01ba*/ 	.byte	0x0b
	.zero		1


	//   ....[7]....
        /*01bc*/ 	.word	0x0000d9f0
        /*01c0*/ 	.word	0x000000ff
        /*01c4*/ 	.word	0x00000000
        /*01c8*/ 	.short	0x010a
        /*01ca*/ 	.byte	0x0b
	.zero		1


	//----- nvinfo : EIATTR_NUM_MBARRIERS
	.align		4
.L_54:
        /*01cc*/ 	.byte	0x03, 0x38
        /*01ce*/ 	.short	0x0002


	//----- nvinfo : EIATTR_EXIT_INSTR_OFFSETS
	.align		4
        /*01d0*/ 	.byte	0x04, 0x1c
        /*01d2*/ 	.short	(.L_56 - .L_55)


	//   ....[0]....
.L_55:
        /*01d4*/ 	.word	0x0000d9b0


	//----- nvinfo : EIATTR_REQNTID
	.align		4
.L_56:
        /*01d8*/ 	.byte	0x04, 0x10
        /*01da*/ 	.short	(.L_58 - .L_57)
.L_57:
        /*01dc*/ 	.word	0x00000100
        /*01e0*/ 	.word	0x00000001
        /*01e4*/ 	.word	0x00000001


	//----- nvinfo : EIATTR_CRS_STACK_SIZE
	.align		4
.L_58:
        /*01e8*/ 	.byte	0x04, 0x1e
        /*01ea*/ 	.short	(.L_60 - .L_59)
.L_59:
        /*01ec*/ 	.word	0x00000000


	//----- nvinfo : EIATTR_CBANK_PARAM_SIZE
	.align		4
.L_60:
        /*01f0*/ 	.byte	0x03, 0x19
        /*01f2*/ 	.short	0x0050


	//----- nvinfo : EIATTR_PARAM_CBANK
	.align		4
        /*01f4*/ 	.byte	0x04, 0x0a
        /*01f6*/ 	.short	(.L_62 - .L_61)
	.align		4
.L_61:
        /*01f8*/ 	.word	index@(.nv.constant0.matmul_kernel)
        /*01fc*/ 	.short	0x0380
        /*01fe*/ 	.short	0x0050


	//----- nvinfo : EIATTR_SW_WAR
	.align		4
.L_62:
        /*0200*/ 	.byte	0x04, 0x36
        /*0202*/ 	.short	(.L_64 - .L_63)
.L_63:
        /*0204*/ 	.word	0x00000008
.L_64:


//--------------------- .nv.compat                --------------------------
	.section	.nv.compat,"",@"SHT_CUDA_COMPAT_INFO"
	.align	4
        /*0000*/ 	.byte	0x02, 0x02, 0x02, 0x00, 0x02, 0x05, 0x05, 0x00, 0x02, 0x03, 0x00, 0x00, 0x02, 0x06, 0x01, 0x00


//--------------------- .nv.callgraph             --------------------------
	.section	.nv.callgraph,"",@"SHT_CUDA_CALLGRAPH"
	.align	4
	.sectionentsize	8
	.align		4
        /*0000*/ 	.word	0x00000000
	.align		4
        /*0004*/ 	.word	0xffffffff
	.align		4
        /*0008*/ 	.word	0x00000000
	.align		4
        /*000c*/ 	.word	0xfffffffe
	.align		4
        /*0010*/ 	.word	0x00000000
	.align		4
        /*0014*/ 	.word	0xfffffffd
	.align		4
        /*0018*/ 	.word	0x00000000
	.align		4
        /*001c*/ 	.word	0xfffffffc


//--------------------- .text.matmul_kernel       --------------------------
	.section	.text.matmul_kernel,"ax",@progbits
	.align	128
        .global         matmul_kernel
        .type           matmul_kernel,@function
        .size           matmul_kernel,(.L_x_20 - matmul_kernel)
        .other          matmul_kernel,@"STO_CUDA_ENTRY STV_DEFAULT"
matmul_kernel:
.text.matmul_kernel:
[----:B------:R-:W0:Y:S01]  /*0000*/  LDC R1, c[0x0][0x37c] ;  /* 0x0000df00ff017b82 */ /* 0x000e220000000800 */
[----:B------:R-:W1:Y:S01]  /*0010*/  S2R R0, SR_TID.X ;  /* 0x0000000000007919 */ /* 0x000e620000002100 */
[----:B------:R-:W2:Y:S01]  /*0020*/  LDCU.64 UR18, c[0x0][0x358] ;  /* 0x00006b00ff1277ac */ /* 0x000ea20008000a00 */
[----:B-1----:R-:W-:-:S13]  /*0030*/  ISETP.GE.U32.AND P0, PT, R0, 0x20, PT ;  /* 0x000000200000780c */ /* 0x002fda0003f06070 */
[----:B------:R-:W-:Y:S02]  /*0040*/  VOTEU.ANY UP0, P0 ;  /* 0x0000000000ff7886 */ /* 0x000fe40000000100 */
[----:B0-2---:R-:W-:Y:S05]  /*0050*/  BRA.U UP0, `(.L_x_0) ;  /* 0x0000000100b87547 */ /* 0x005fea000b800000 */
[----:B------:R-:W0:Y:S01]  /*0060*/  S2UR UR6, SR_CgaCtaId ;  /* 0x00000000000679c3 */ /* 0x000e220000008800 */
[----:B------:R-:W-:Y:S01]  /*0070*/  NOP ;  /* 0x0000000000007918 */ /* 0x000fe20000000000 */
[----:B------:R-:W-:Y:S02]  /*0080*/  UMOV UR4, 0x40 ;  /* 0x0000004000047882 */ /* 0x000fe40000000000 */
[----:B0-----:R-:W-:-:S09]  /*0090*/  ULEA UR4, UR6, UR4, 0x18 ;  /* 0x0000000406047291 */ /* 0x001fd2000f8ec0ff */
[----:B------:R-:W0:Y:S01]  /*00a0*/  LDS.U8 R0, [UR4] ;  /* 0x00000004ff007984 */ /* 0x000e220008000000 */
[----:B------:R-:W-:Y:S02]  /*00b0*/  UMOV UR4, 0x400 ;  /* 0x0000040000047882 */ /* 0x000fe40000000000 */
[----:B------:R-:W-:Y:S01]  /*00c0*/  ULEA UR4, UR6, UR4, 0x18 ;  /* 0x0000000406047291 */ /* 0x000fe2000f8ec0ff */
[----:B0-----:R-:W-:-:S13]  /*00d0*/  ISETP.NE.AND P0, PT, R0, RZ, PT ;  /* 0x000000ff0000720c */ /* 0x001fda0003f05270 */
[----:B------:R-:W-:Y:S05]  /*00e0*/  @P0 BRA `(.L_x_1) ;  /* 0x00000000007c0947 */ /* 0x000fea0003800000 */
[----:B------:R-:W-:-:S13]  /*00f0*/  ELECT P0, URZ, PT ;  /* 0x0000000000ff782f */ /* 0x000fda0003800000 */
[----:B------:R-:W-:Y:S05]  /*0100*/  @!P0 BRA `(.L_x_2) ;  /* 0x0000000000848947 */ /* 0x000fea0003800000 */
[----:B------:R-:W-:Y:S01]  /*0110*/  UMOV UR5, 0x8 ;  /* 0x0000000800057882 */ /* 0x000fe20000000000 */
[----:B------:R-:W-:Y:S02]  /*0120*/  IMAD.MOV.U32 R4, RZ, RZ, 0x1 ;  /* 0x00000001ff047424 */ /* 0x000fe400078e00ff */
[----:B------:R-:W-:Y:S02]  /*0130*/  IMAD.MOV.U32 R5, RZ, RZ, 0xff ;  /* 0x000000ffff057424 */ /* 0x000fe400078e00ff */
[----:B------:R-:W-:Y:S04]  /*0140*/  DEPBAR.LE SB0, 0x36 ;  /* 0x00008d800000791a */ /* 0x000fe80000000000 */
[----:B------:R-:W0:Y:S02]  /*0150*/  UTCATOMSWS.FIND_AND_SET.ALIGN UP1, UR5, UR5 ;  /* 0x00000005000575e3 */ /* 0x000e240008020800 */
[----:B0-----:R-:W-:-:S04]  /*0160*/  PLOP3.LUT P0, PT, PT, PT, UP1, 0x80, 0x8 ;  /* 0x000000000008781c */ /* 0x001fc80003f0f018 */
[----:B------:R-:W-:-:S04]  /*0170*/  SEL R0, RZ, 0xffffffff, !P0 ;  /* 0xffffffffff007807 */ /* 0x000fc80004000000 */
[----:B------:R-:W-:Y:S01]  /*0180*/  ISETP.NE.AND P0, PT, R0, RZ, PT ;  /* 0x000000ff0000720c */ /* 0x000fe20003f05270 */
[----:B------:R-:W-:-:S12]  /*0190*/  IMAD.U32 R0, RZ, RZ, UR5 ;  /* 0x00000005ff007e24 */ /* 0x000fd8000f8e00ff */
[----:B------:R-:W-:Y:S05]  /*01a0*/  @P0 BRA `(.L_x_3) ;  /* 0x0000000000240947 */ /* 0x000fea0003800000 */
.L_x_4:
[----:B------:R-:W-:Y:S05]  /*01b0*/  NANOSLEEP 0x64 ;  /* 0x000000640000795d */ /* 0x000fea0003800000 */
[----:B------:R-:W-:-:S05]  /*01c0*/  UMOV UR5, 0x8 ;  /* 0x0000000800057882 */ /* 0x000fca0000000000 */
[----:B------:R-:W-:Y:S04]  /*01d0*/  DEPBAR.LE SB0, 0x36 ;  /* 0x00008d800000791a */ /* 0x000fe80000000000 */
[----:B------:R-:W0:Y:S02]  /*01e0*/  UTCATOMSWS.FIND_AND_SET.ALIGN UP1, UR5, UR5 ;  /* 0x00000005000575e3 */ /* 0x000e240008020800 */
[----:B0-----:R-:W-:-:S04]  /*01f0*/  PLOP3.LUT P0, PT, PT, PT, UP1, 0x80, 0x8 ;  /* 0x000000000008781c */ /* 0x001fc80003f0f018 */
[----:B------:R-:W-:-:S04]  /*0200*/  SEL R0, RZ, 0xffffffff, !P0 ;  /* 0xffffffffff007807 */ /* 0x000fc80004000000 */
[----:B------:R-:W-:Y:S01]  /*0210*/  ISETP.NE.AND P0, PT, R0, RZ, PT ;  /* 0x000000ff0000720c */ /* 0x000fe20003f05270 */
[----:B------:R-:W-:-:S12]  /*0220*/  IMAD.U32 R0, RZ, RZ, UR5 ;  /* 0x00000005ff007e24 */ /* 0x000fd8000f8e00ff */
[----:B------:R-:W-:Y:S05]  /*0230*/  @!P0 BRA `(.L_x_4) ;  /* 0xfffffffc00dc8947 */ /* 0x000fea000383ffff */
.L_x_3:
[C---:B------:R-:W-:Y:S01]  /*0240*/  VIADD R3, R0.reuse, 0x10 ;  /* 0x0000001000037836 */ /* 0x040fe20000000000 */
[----:B------:R-:W-:Y:S01]  /*0250*/  UMOV UR5, 0x50 ;  /* 0x0000005000057882 */ /* 0x000fe20000000000 */
[----:B------:R-:W-:Y:S01]  /*0260*/  SHF.L.U32 R2, R5, R0, RZ ;  /* 0x0000000005027219 */ /* 0x000fe200000006ff */
[----:B------:R-:W-:Y:S01]  /*0270*/  ULEA UR5, UR6, UR5, 0x18 ;  /* 0x0000000506057291 */ /* 0x000fe2000f8ec0ff */
[----:B------:R-:W-:Y:S01]  /*0280*/  IMAD.SHL.U32 R0, R0, 0x20, RZ ;  /* 0x0000002000007824 */ /* 0x000fe200078e00ff */
[----:B------:R-:W-:-:S04]  /*0290*/  SHF.L.U32 R3, R4, R3, RZ ;  /* 0x0000000304037219 */ /* 0x000fc800000006ff */
[----:B------:R-:W-:-:S05]  /*02a0*/  LOP3.LUT R2, R3, R2, RZ, 0xfc, !PT ;  /* 0x0000000203027212 */ /* 0x000fca00078efcff */
[----:B------:R0:W-:Y:S04]  /*02b0*/  ATOMS.OR RZ, [UR5], R2 ;  /* 0x00000002ffff798c */ /* 0x0001e8000b000005 */
[----:B------:R0:W-:Y:S01]  /*02c0*/  STS [UR4], R0 ;  /* 0x00000000ff007988 */ /* 0x0001e20008000804 */
[----:B------:R-:W-:Y:S05]  /*02d0*/  BRA `(.L_x_2) ;  /* 0x0000000000107947 */ /* 0x000fea0003800000 */
.L_x_1:
[----:B------:R-:W-:Y:S01]  /*02e0*/  IMAD.MOV.U32 R0, RZ, RZ, -0x1 ;  /* 0xffffffffff007424 */ /* 0x000fe200078e00ff */
[----:B------:R-:W-:-:S04]  /*02f0*/  MOV R2, 0x320 ;  /* 0x0000032000027802 */ /* 0x000fc80000000f00 */
[----:B------:R0:W-:Y:S03]  /*0300*/  STS [UR4], R0 ;  /* 0x00000000ff007988 */ /* 0x0001e60008000804 */
[----:B0-----:R-:W-:Y:S05]  /*0310*/  CALL.REL.NOINC `($__internal_1_$__cuda_sm10x_tcgen05_guardrail_trap_phase_invalid_during_alloc) ;  /* 0x000000d400cc7944 */ /* 0x001fea0003c00000 */
.L_x_2:
[----:B------:R-:W-:Y:S05]  /*0320*/  WARPSYNC.ALL ;  /* 0x0000000000007948 */ /* 0x000fea0003800000 */
[----:B------:R-:W-:Y:S01]  /*0330*/  NOP ;  /* 0x0000000000007918 */ /* 0x000fe20000000000 */
.L_x_0:
[----:B------:R-:W1:Y:S01]  /*0340*/  LDC.64 R58, c[0x0][0x398] ;  /* 0x0000e600ff3a7b82 */ /* 0x000e620000000a00 */
[----:B------:R-:W2:Y:S01]  /*0350*/  S2R R5, SR_CTAID.X ;  /* 0x0000000000057919 */ /* 0x000ea20000002500 */
[----:B------:R-:W-:Y:S01]  /*0360*/  UMOV UR9, 0x400 ;  /* 0x0000040000097882 */ /* 0x000fe20000000000 */
[----:B------:R-:W-:Y:S01]  /*0370*/  PRMT R203, RZ, 0x7610, R203 ;  /* 0x00007610ffcb7816 */ /* 0x000fe200000000cb */
[----:B------:R-:W-:Y:S01]  /*0380*/  UMOV UR7, 0x1 ;  /* 0x0000000100077882 */ /* 0x000fe20000000000 */
[----:B------:R-:W3:Y:S01]  /*0390*/  S2R R81, SR_TID.X ;  /* 0x0000000000517919 */ /* 0x000ee20000002100 */
[----:B------:R-:W4:Y:S02]  /*03a0*/  LDCU.128 UR20, c[0x0][0x380] ;  /* 0x00007000ff1477ac */ /* 0x000f240008000c00 */
[----:B------:R-:W5:Y:S01]  /*03b0*/  S2UR UR4, SR_CgaCtaId ;  /* 0x00000000000479c3 */ /* 0x000f620000008800 */
[----:B01----:R-:W-:Y:S01]  /*03c0*/  VIADD R0, R59, 0xff ;  /* 0x000000ff3b007836 */ /* 0x003fe20000000000 */
[----:B------:R-:W-:-:S06]  /*03d0*/  IABS R17, R58 ;  /* 0x0000003a00117213 */ /* 0x000fcc0000000000 */
[----:B------:R-:W-:Y:S01]  /*03e0*/  BAR.SYNC.DEFER_BLOCKING 0x0 ;  /* 0x0000000000007b1d */ /* 0x000fe20000010000 */
[----:B------:R-:W-:Y:S02]  /*03f0*/  ISETP.NE.AND P4, PT, R58, RZ, PT ;  /* 0x000000ff3a00720c */ /* 0x000fe40003f85270 */
[----:B------:R-:W-:Y:S01]  /*0400*/  SHF.R.S32.HI R3, RZ, 0x1f, R0 ;  /* 0x0000001fff037819 */ /* 0x000fe20000011400 */
[----:B-----5:R-:W-:-:S03]  /*0410*/  ULEA UR9, UR4, UR9, 0x18 ;  /* 0x0000000904097291 */ /* 0x020fc6000f8ec0ff */
[----:B------:R-:W-:Y:S02]  /*0420*/  LEA.HI R3, R3, R0, RZ, 0x8 ;  /* 0x0000000003037211 */ /* 0x000fe400078f40ff */
[----:B--2---:R-:W-:Y:S01]  /*0430*/  IABS R8, R5 ;  /* 0x0000000500087213 */ /* 0x004fe20000000000 */
[----:B------:R-:W-:Y:S01]  /*0440*/  UIADD3 UR11, UPT, UPT, UR9, 0x18000, URZ ;  /* 0x00018000090b7890 */ /* 0x000fe2000fffe0ff */
[----:B------:R-:W-:Y:S02]  /*0450*/  SHF.R.S32.HI R3, RZ, 0x8, R3 ;  /* 0x00000008ff037819 */ /* 0x000fe40000011403 */
[----:B---3--:R-:W-:-:S03]  /*0460*/  SHF.R.U32.HI R191, RZ, 0x5, R81 ;  /* 0x00000005ffbf7819 */ /* 0x008fc60000011651 */
[----:B------:R-:W-:-:S05]  /*0470*/  IMAD.SHL.U32 R4, R3, 0x8, RZ ;  /* 0x0000000803047824 */ /* 0x000fca00078e00ff */
[-C--:B------:R-:W-:Y:S02]  /*0480*/  IABS R7, R4.reuse ;  /* 0x0000000400077213 */ /* 0x080fe40000000000 */
[----:B------:R-:W-:Y:S02]  /*0490*/  IABS R10, R4 ;  /* 0x00000004000a7213 */ /* 0x000fe40000000000 */
[----:B------:R-:W0:Y:S08]  /*04a0*/  I2F.RP R0, R7 ;  /* 0x0000000700007306 */ /* 0x000e300000209400 */
[----:B0-----:R-:W0:Y:S02]  /*04b0*/  MUFU.RCP R0, R0 ;  /* 0x0000000000007308 */ /* 0x001e240000001000 */
[----:B0-----:R-:W-:-:S02]  /*04c0*/  VIADD R2, R0, 0xffffffe ;  /* 0x0ffffffe00027836 */ /* 0x001fc40000000000 */
[----:B------:R-:W-:-:S04]  /*04d0*/  IMAD.MOV R0, RZ, RZ, -R10 ;  /* 0x000000ffff007224 */ /* 0x000fc800078e0a0a */
[----:B------:R0:W1:Y:S02]  /*04e0*/  F2I.FTZ.U32.TRUNC.NTZ R3, R2 ;  /* 0x0000000200037305 */ /* 0x000064000021f000 */
[----:B0-----:R-:W-:Y:S02]  /*04f0*/  IMAD.MOV.U32 R2, RZ, RZ, RZ ;  /* 0x000000ffff027224 */ /* 0x001fe400078e00ff */
[----:B-1----:R-:W-:-:S04]  /*0500*/  IMAD.MOV R6, RZ, RZ, -R3 ;  /* 0x000000ffff067224 */ /* 0x002fc800078e0a03 */
[----:B------:R-:W-:Y:S02]  /*0510*/  IMAD R9, R6, R7, RZ ;  /* 0x0000000706097224 */ /* 0x000fe400078e02ff */
[----:B------:R-:W-:Y:S02]  /*0520*/  IMAD.MOV.U32 R6, RZ, RZ, R8 ;  /* 0x000000ffff067224 */ /* 0x000fe400078e0008 */
[----:B------:R-:W-:-:S06]  /*0530*/  IMAD.HI.U32 R3, R3, R9, R2 ;  /* 0x0000000903037227 */ /* 0x000fcc00078e0002 */
[----:B------:R-:W-:-:S04]  /*0540*/  IMAD.HI.U32 R3, R3, R6, RZ ;  /* 0x0000000603037227 */ /* 0x000fc800078e00ff */
[----:B------:R-:W-:-:S05]  /*0550*/  IMAD R0, R3, R0, R6 ;  /* 0x0000000003007224 */ /* 0x000fca00078e0206 */
[----:B------:R-:W-:-:S13]  /*0560*/  ISETP.GT.U32.AND P1, PT, R7, R0, PT ;  /* 0x000000000700720c */ /* 0x000fda0003f24070 */
[----:B------:R-:W-:Y:S02]  /*0570*/  @!P1 IMAD.IADD R0, R0, 0x1, -R7 ;  /* 0x0000000100009824 */ /* 0x000fe400078e0a07 */
[----:B------:R-:W-:Y:S01]  /*0580*/  @!P1 VIADD R3, R3, 0x1 ;  /* 0x0000000103039836 */ /* 0x000fe20000000000 */
[----:B------:R-:W-:Y:S02]  /*0590*/  ISETP.NE.AND P1, PT, R4, RZ, PT ;  /* 0x000000ff0400720c */ /* 0x000fe40003f25270 */
[----:B------:R-:W-:Y:S02]  /*05a0*/  ISETP.GE.U32.AND P0, PT, R0, R7, PT ;  /* 0x000000070000720c */ /* 0x000fe40003f06070 */
[----:B------:R-:W-:-:S04]  /*05b0*/  LOP3.LUT R0, R5, R4, RZ, 0x3c, !PT ;  /* 0x0000000405007212 */ /* 0x000fc800078e3cff */
[----:B------:R-:W-:Y:S01]  /*05c0*/  ISETP.GE.AND P2, PT, R0, RZ, PT ;  /* 0x000000ff0000720c */ /* 0x000fe20003f46270 */
[----:B------:R-:W-:-:S06]  /*05d0*/  VIADD R0, R58, 0x7f ;  /* 0x0000007f3a007836 */ /* 0x000fcc0000000000 */
[----:B------:R-:W-:-:S04]  /*05e0*/  @P0 VIADD R3, R3, 0x1 ;  /* 0x0000000103030836 */ /* 0x000fc80000000000 */
[----:B------:R-:W-:Y:S01]  /*05f0*/  IMAD.MOV.U32 R2, RZ, RZ, R3 ;  /* 0x000000ffff027224 */ /* 0x000fe200078e0003 */
[----:B------:R-:W-:-:S03]  /*0600*/  SHF.R.S32.HI R3, RZ, 0x1f, R0 ;  /* 0x0000001fff037819 */ /* 0x000fc60000011400 */
[----:B------:R-:W-:Y:S01]  /*0610*/  @!P2 IMAD.MOV R2, RZ, RZ, -R2 ;  /* 0x000000ffff02a224 */ /* 0x000fe200078e0a02 */
[----:B------:R-:W-:Y:S02]  /*0620*/  @!P1 LOP3.LUT R2, RZ, R4, RZ, 0x33, !PT ;  /* 0x00000004ff029212 */ /* 0x000fe400078e33ff */
[----:B------:R-:W-:-:S03]  /*0630*/  LEA.HI R3, R3, R0, RZ, 0x7 ;  /* 0x0000000003037211 */ /* 0x000fc600078f38ff */
[----:B------:R-:W-:Y:S02]  /*0640*/  IMAD.SHL.U32 R6, R2, 0x8, RZ ;  /* 0x0000000802067824 */ /* 0x000fe400078e00ff */
[----:B------:R-:W-:-:S03]  /*0650*/  IMAD.MOV R2, RZ, RZ, -R2 ;  /* 0x000000ffff027224 */ /* 0x000fc600078e0a02 */
[----:B------:R-:W-:Y:S01]  /*0660*/  LEA.HI.SX32 R3, R3, -R6, 0x19 ;  /* 0x8000000603037211 */ /* 0x000fe200078fcaff */
[----:B------:R-:W-:-:S03]  /*0670*/  IMAD R8, R4, R2, R5 ;  /* 0x0000000204087224 */ /* 0x000fc600078e0205 */
[----:B------:R-:W-:-:S04]  /*0680*/  VIMNMX R11, PT, PT, R3, 0x8, PT ;  /* 0x00000008030b7848 */ /* 0x000fc80003fe0100 */
[-C--:B------:R-:W-:Y:S02]  /*0690*/  IABS R7, R11.reuse ;  /* 0x0000000b00077213 */ /* 0x080fe40000000000 */
[----:B------:R-:W-:Y:S02]  /*06a0*/  IABS R4, R11 ;  /* 0x0000000b00047213 */ /* 0x000fe40000000000 */
[----:B------:R-:W0:Y:S08]  /*06b0*/  I2F.RP R0, R7 ;  /* 0x0000000700007306 */ /* 0x000e300000209400 */
[----:B0-----:R-:W0:Y:S02]  /*06c0*/  MUFU.RCP R0, R0 ;  /* 0x0000000000007308 */ /* 0x001e240000001000 */
[----:B0-----:R-:W-:-:S02]  /*06d0*/  VIADD R3, R0, 0xffffffe ;  /* 0x0ffffffe00037836 */ /* 0x001fc40000000000 */
[----:B------:R-:W-:-:S04]  /*06e0*/  IMAD.MOV R0, RZ, RZ, -R4 ;  /* 0x000000ffff007224 */ /* 0x000fc800078e0a04 */
[----:B------:R-:W0:Y:S02]  /*06f0*/  F2I.FTZ.U32.TRUNC.NTZ R3, R3 ;  /* 0x0000000300037305 */ /* 0x000e24000021f000 */
[----:B0-----:R-:W-:-:S04]  /*0700*/  IMAD.MOV R9, RZ, RZ, -R3 ;  /* 0x000000ffff097224 */ /* 0x001fc800078e0a03 */
[----:B------:R-:W-:Y:S01]  /*0710*/  IMAD.MOV.U32 R2, RZ, RZ, R9 ;  /* 0x000000ffff027224 */ /* 0x000fe200078e0009 */
[----:B------:R-:W-:-:S03]  /*0720*/  IABS R9, R8 ;  /* 0x0000000800097213 */ /* 0x000fc60000000000 */
[----:B------:R-:W-:Y:S02]  /*0730*/  IMAD R5, R2, R7, RZ ;  /* 0x0000000702057224 */ /* 0x000fe400078e02ff */
[----:B------:R-:W-:-:S04]  /*0740*/  IMAD.MOV.U32 R2, RZ, RZ, RZ ;  /* 0x000000ffff027224 */ /* 0x000fc800078e00ff */
[----:B------:R-:W-:Y:S01]  /*0750*/  IMAD.HI.U32 R2, R3, R5, R2 ;  /* 0x0000000503027227 */ /* 0x000fe200078e0002 */
[----:B------:R-:W-:Y:S01]  /*0760*/  LOP3.LUT R5, R81, 0x7f, RZ, 0xc0, !PT ;  /* 0x0000007f51057812 */ /* 0x000fe200078ec0ff */
[----:B------:R-:W0:Y:S04]  /*0770*/  I2F.RP R3, R17 ;  /* 0x0000001100037306 */ /* 0x000e280000209400 */
[----:B------:R-:W-:-:S04]  /*0780*/  IMAD.HI.U32 R2, R2, R9, RZ ;  /* 0x0000000902027227 */ /* 0x000fc800078e00ff */
[----:B------:R-:W-:-:S05]  /*0790*/  IMAD R0, R2, R0, R9 ;  /* 0x0000000002007224 */ /* 0x000fca00078e0209 */
[----:B------:R-:W-:Y:S01]  /*07a0*/  ISETP.GT.U32.AND P1, PT, R7, R0, PT ;  /* 0x000000000700720c */ /* 0x000fe20003f24070 */
[----:B0-----:R-:W0:-:S12]  /*07b0*/  MUFU.RCP R3, R3 ;  /* 0x0000000300037308 */ /* 0x001e180000001000 */
[----:B------:R-:W-:Y:S02]  /*07c0*/  @!P1 IMAD.IADD R0, R0, 0x1, -R7 ;  /* 0x0000000100009824 */ /* 0x000fe400078e0a07 */
[----:B------:R-:W-:Y:S01]  /*07d0*/  @!P1 VIADD R2, R2, 0x1 ;  /* 0x0000000102029836 */ /* 0x000fe20000000000 */
[----:B------:R-:W-:Y:S02]  /*07e0*/  ISETP.NE.AND P1, PT, R11, RZ, PT ;  /* 0x000000ff0b00720c */ /* 0x000fe40003f25270 */
[----:B------:R-:W-:Y:S02]  /*07f0*/  ISETP.GE.U32.AND P0, PT, R0, R7, PT ;  /* 0x000000070000720c */ /* 0x000fe40003f06070 */
[----:B------:R-:W-:Y:S02]  /*0800*/  LOP3.LUT R0, R8, R11, RZ, 0x3c, !PT ;  /* 0x0000000b08007212 */ /* 0x000fe400078e3cff */
[----:B------:R-:W-:Y:S02]  /*0810*/  IABS R7, R59 ;  /* 0x0000003b00077213 */ /* 0x000fe40000000000 */
[----:B------:R-:W-:-:S02]  /*0820*/  ISETP.GE.AND P2, PT, R0, RZ, PT ;  /* 0x000000ff0000720c */ /* 0x000fc40003f46270 */
[----:B------:R-:W1:Y:S05]  /*0830*/  I2F.RP R4, R7 ;  /* 0x0000000700047306 */ /* 0x000e6a0000209400 */
[----:B------:R-:W-:-:S04]  /*0840*/  @P0 VIADD R2, R2, 0x1 ;  /* 0x0000000102020836 */ /* 0x000fc80000000000 */
[----:B------:R-:W-:Y:S02]  /*0850*/  IMAD.MOV.U32 R10, RZ, RZ, R2 ;  /* 0x000000ffff0a7224 */ /* 0x000fe400078e0002 */
[----:B0-----:R-:W-:Y:S02]  /*0860*/  VIADD R2, R3, 0xffffffe ;  /* 0x0ffffffe03027836 */ /* 0x001fe40000000000 */
[----:B------:R-:W-:Y:S01]  /*0870*/  @!P2 IMAD.MOV R10, RZ, RZ, -R10 ;  /* 0x000000ffff0aa224 */ /* 0x000fe200078e0a0a */
[----:B------:R-:W-:Y:S01]  /*0880*/  @!P1 LOP3.LUT R10, RZ, R11, RZ, 0x33, !PT ;  /* 0x0000000bff0a9212 */ /* 0x000fe200078e33ff */
[----:B------:R0:W2:Y:S04]  /*0890*/  F2I.FTZ.U32.TRUNC.NTZ R3, R2 ;  /* 0x0000000200037305 */ /* 0x0000a8000021f000 */
[----:B------:R-:W-:-:S04]  /*08a0*/  IMAD.MOV R0, RZ, RZ, -R10 ;  /* 0x000000ffff007224 */ /* 0x000fc800078e0a0a */
[----:B-1----:R-:W1:Y:S01]  /*08b0*/  MUFU.RCP R4, R4 ;  /* 0x0000000400047308 */ /* 0x002e620000001000 */
[----:B------:R-:W-:Y:S02]  /*08c0*/  IMAD R0, R11, R0, R8 ;  /* 0x000000000b007224 */ /* 0x000fe400078e0208 */
[----:B0-----:R-:W-:Y:S02]  /*08d0*/  IMAD.MOV.U32 R2, RZ, RZ, RZ ;  /* 0x000000ffff027224 */ /* 0x001fe400078e00ff */
[----:B------:R-:W-:Y:S02]  /*08e0*/  IMAD.IADD R0, R6, 0x1, R0 ;  /* 0x0000000106007824 */ /* 0x000fe400078e0200 */
[----:B--2---:R-:W-:Y:S02]  /*08f0*/  IMAD.MOV R8, RZ, RZ, -R3 ;  /* 0x000000ffff087224 */ /* 0x004fe400078e0a03 */
[----:B------:R-:W-:Y:S02]  /*0900*/  IMAD R132, R0, 0x80, R5 ;  /* 0x0000008000847824 */ /* 0x000fe400078e0205 */
[----:B------:R-:W-:-:S03]  /*0910*/  IMAD.MOV.U32 R6, RZ, RZ, R8 ;  /* 0x000000ffff067224 */ /* 0x000fc600078e0008 */
[----:B------:R-:W-:Y:S01]  /*0920*/  IABS R0, R132 ;  /* 0x0000008400007213 */ /* 0x000fe20000000000 */
[----:B------:R-:W-:Y:S01]  /*0930*/  IMAD R5, R6, R17, RZ ;  /* 0x0000001106057224 */ /* 0x000fe200078e02ff */
[----:B------:R-:W-:Y:S01]  /*0940*/  SHF.R.S32.HI R6, RZ, 0x7, R81 ;  /* 0x00000007ff067819 */ /* 0x000fe20000011451 */
[----:B-1----:R-:W-:Y:S01]  /*0950*/  VIADD R8, R4, 0xffffffe ;  /* 0x0ffffffe04087836 */ /* 0x002fe20000000000 */
[----:B------:R-:W-:Y:S01]  /*0960*/  LOP3.LUT R4, R81, 0x3f, RZ, 0xc0, !PT ;  /* 0x0000003f51047812 */ /* 0x000fe200078ec0ff */
[----:B------:R-:W-:Y:S01]  /*0970*/  IMAD.HI.U32 R2, R3, R5, R2 ;  /* 0x0000000503027227 */ /* 0x000fe200078e0002 */
[----:B------:R-:W-:Y:S01]  /*0980*/  SHF.R.U32.HI R5, RZ, 0x6, R81 ;  /* 0x00000006ff057819 */ /* 0x000fe20000011651 */
[----:B------:R0:W1:Y:S01]  /*0990*/  F2I.FTZ.U32.TRUNC.NTZ R9, R8 ;  /* 0x0000000800097305 */ /* 0x000062000021f000 */
[----:B------:R-:W-:Y:S01]  /*09a0*/  LOP3.LUT R3, R81, 0xff, RZ, 0xc0, !PT ;  /* 0x000000ff51037812 */ /* 0x000fe200078ec0ff */
[----:B------:R-:W-:Y:S01]  /*09b0*/  IMAD.SHL.U32 R11, R4, 0x2, RZ ;  /* 0x00000002040b7824 */ /* 0x000fe200078e00ff */
[----:B------:R-:W-:Y:S01]  /*09c0*/  SGXT.U32 R5, R5, 0x2 ;  /* 0x000000020505781a */ /* 0x000fe20000000000 */
[----:B------:R-:W-:Y:S01]  /*09d0*/  IMAD.HI.U32 R2, R2, R0, RZ ;  /* 0x0000000002027227 */ /* 0x000fe200078e00ff */
[----:B------:R-:W-:-:S02]  /*09e0*/  SGXT R6, R6, 0x1 ;  /* 0x000000010606781a */ /* 0x000fc40000000200 */
[----:B------:R-:W-:Y:S01]  /*09f0*/  ISETP.GE.AND P2, PT, R132, RZ, PT ;  /* 0x000000ff8400720c */ /* 0x000fe20003f46270 */
[----:B------:R-:W-:Y:S01]  /*0a00*/  IMAD.MOV R2, RZ, RZ, -R2 ;  /* 0x000000ffff027224 */ /* 0x000fe200078e0a02 */
[----:B------:R-:W-:Y:S01]  /*0a10*/  LOP3.LUT R13, R11, 0x90, R6, 0x78, !PT ;  /* 0x000000900b0d7812 */ /* 0x000fe200078e7806 */
[----:B0-----:R-:W-:Y:S02]  /*0a20*/  IMAD.SHL.U32 R8, R3, 0x2, RZ ;  /* 0x0000000203087824 */ /* 0x001fe400078e00ff */
[----:B------:R-:W-:Y:S01]  /*0a30*/  IMAD R0, R17, R2, R0 ;  /* 0x0000000211007224 */ /* 0x000fe200078e0200 */
[----:B------:R-:W-:Y:S01]  /*0a40*/  LOP3.LUT R2, R81, 0xc0, RZ, 0xc0, !PT ;  /* 0x000000c051027812 */ /* 0x000fe200078ec0ff */
[----:B------:R-:W-:Y:S02]  /*0a50*/  IMAD.SHL.U32 R6, R191, 0x200000, RZ ;  /* 0x00200000bf067824 */ /* 0x000fe400078e00ff */
[----:B-1----:R-:W-:Y:S01]  /*0a60*/  IMAD.MOV R12, RZ, RZ, -R9 ;  /* 0x000000ffff0c7224 */ /* 0x002fe200078e0a09 */
[----:B------:R-:W-:Y:S01]  /*0a70*/  SHF.R.U32.HI R15, RZ, 0x2, R2 ;  /* 0x00000002ff0f7819 */ /* 0x000fe20000011602 */
[----:B------:R-:W-:Y:S01]  /*0a80*/  IMAD.SHL.U32 R2, R10, 0x100, RZ ;  /* 0x000001000a027824 */ /* 0x000fe200078e00ff */
[----:B------:R-:W-:Y:S01]  /*0a90*/  ISETP.GT.U32.AND P0, PT, R17, R0, PT ;  /* 0x000000001100720c */ /* 0x000fe20003f04070 */
[----:B------:R-:W-:-:S03]  /*0aa0*/  IMAD.MOV.U32 R10, RZ, RZ, R12 ;  /* 0x000000ffff0a7224 */ /* 0x000fc600078e000c */
[----:B------:R-:W-:Y:S01]  /*0ab0*/  LOP3.LUT R54, R2, R5, RZ, 0xfc, !PT ;  /* 0x0000000502367212 */ /* 0x000fe200078efcff */
[----:B------:R-:W-:Y:S01]  /*0ac0*/  IMAD R11, R10, R7, RZ ;  /* 0x000000070a0b7224 */ /* 0x000fe200078e02ff */
[----:B------:R-:W-:Y:S01]  /*0ad0*/  LOP3.LUT R5, R8, R15, RZ, 0x3c, !PT ;  /* 0x0000000f08057212 */ /* 0x000fe200078e3cff */
[----:B------:R-:W-:Y:S01]  /*0ae0*/  IMAD.MOV.U32 R8, RZ, RZ, RZ ;  /* 0x000000ffff087224 */ /* 0x000fe200078e00ff */
[----:B------:R-:W-:Y:S02]  /*0af0*/  LOP3.LUT R15, R54, 0xfc, RZ, 0xfc, !PT ;  /* 0x000000fc360f7812 */ /* 0x000fe400078efcff */
[----:B------:R-:W-:Y:S01]  /*0b00*/  IABS R37, R54 ;  /* 0x0000003600257213 */ /* 0x000fe20000000000 */
[----:B------:R-:W-:Y:S01]  /*0b10*/  IMAD.HI.U32 R8, R9, R11, R8 ;  /* 0x0000000b09087227 */ /* 0x000fe200078e0008 */
[----:B------:R-:W-:Y:S02]  /*0b20*/  IABS R38, R15 ;  /* 0x0000000f00267213 */ /* 0x000fe40000000000 */
[----:B------:R-:W-:Y:S01]  /*0b30*/  LOP3.LUT R10, R6, 0x600000, RZ, 0xc0, !PT ;  /* 0x00600000060a7812 */ /* 0x000fe200078ec0ff */
[----:B------:R-:W-:Y:S01]  /*0b40*/  @!P0 IMAD.IADD R0, R0, 0x1, -R17 ;  /* 0x0000000100008824 */ /* 0x000fe200078e0a11 */
[----:B------:R-:W-:Y:S01]  /*0b50*/  ISETP.GE.AND P5, PT, R15, RZ, PT ;  /* 0x000000ff0f00720c */ /* 0x000fe20003fa6270 */
[----:B------:R-:W-:Y:S01]  /*0b60*/  IMAD.HI.U32 R9, R8, R38, RZ ;  /* 0x0000002608097227 */ /* 0x000fe200078e00ff */
[----:B------:R-:W-:-:S02]  /*0b70*/  R2UR UR6, R10 ;  /* 0x000000000a0672ca */ /* 0x000fc400000e0000 */
[----:B------:R-:W-:Y:S01]  /*0b80*/  ISETP.GT.U32.AND P0, PT, R17, R0, PT ;  /* 0x000000001100720c */ /* 0x000fe20003f04070 */
[----:B------:R-:W-:Y:S01]  /*0b90*/  IMAD.MOV R9, RZ, RZ, -R9 ;  /* 0x000000ffff097224 */ /* 0x000fe200078e0a09 */
[----:B------:R-:W-:Y:S01]  /*0ba0*/  LOP3.LUT R15, R54, 0x1c, RZ, 0xfc, !PT ;  /* 0x0000001c360f7812 */ /* 0x000fe200078efcff */
[----:B------:R-:W-:Y:S01]  /*0bb0*/  IMAD.HI.U32 R6, R8, R37, RZ ;  /* 0x0000002508067227 */ /* 0x000fe200078e00ff */
[C---:B------:R-:W-:Y:S02]  /*0bc0*/  LOP3.LUT R24, R54.reuse, 0x20, RZ, 0xfc, !PT ;  /* 0x0000002036187812 */ /* 0x040fe400078efcff */
[----:B------:R-:W-:Y:S01]  /*0bd0*/  IABS R42, R15 ;  /* 0x0000000f002a7213 */ /* 0x000fe20000000000 */
[----:B------:R-:W-:Y:S01]  /*0be0*/  IMAD.SHL.U32 R10, R81, 0x80, RZ ;  /* 0x00000080510a7824 */ /* 0x000fe200078e00ff */
[----:B------:R-:W-:Y:S01]  /*0bf0*/  IABS R43, R24 ;  /* 0x00000018002b7213 */ /* 0x000fe20000000000 */
[----:B------:R-:W-:Y:S01]  /*0c00*/  IMAD R38, R7, R9, R38 ;  /* 0x0000000907267224 */ /* 0x000fe200078e0226 */
[----:B------:R-:W-:Y:S01]  /*0c10*/  LOP3.LUT R26, R54, 0x24, RZ, 0xfc, !PT ;  /* 0x00000024361a7812 */ /* 0x000fe200078efcff */
[----:B------:R-:W-:Y:S01]  /*0c20*/  IMAD.MOV R12, RZ, RZ, -R6 ;  /* 0x000000ffff0c7224 */ /* 0x000fe200078e0a06 */
[----:B------:R-:W-:Y:S01]  /*0c30*/  LOP3.LUT R6, R13, 0x2000, R10, 0xf8, !PT ;  /* 0x000020000d067812 */ /* 0x000fe200078ef80a */
[----:B------:R-:W-:Y:S01]  /*0c40*/  @!P0 IMAD.IADD R0, R0, 0x1, -R17 ;  /* 0x0000000100008824 */ /* 0x000fe200078e0a11 */
[----:B------:R-:W-:Y:S01]  /*0c50*/  LOP3.LUT R10, R54, 0x4, RZ, 0xfc, !PT ;  /* 0x00000004360a7812 */ /* 0x000fe200078efcff */
[C---:B------:R-:W-:Y:S01]  /*0c60*/  IMAD R37, R7.reuse, R12, R37 ;  /* 0x0000000c07257224 */ /* 0x040fe200078e0225 */
[----:B------:R-:W-:Y:S01]  /*0c70*/  ISETP.GT.U32.AND P0, PT, R7, R38, PT ;  /* 0x000000260700720c */ /* 0x000fe20003f04070 */
[----:B------:R-:W-:Y:S01]  /*0c80*/  @!P2 IMAD.MOV R0, RZ, RZ, -R0 ;  /* 0x000000ffff00a224 */ /* 0x000fe200078e0a00 */
[----:B------:R-:W-:Y:S01]  /*0c90*/  IABS R36, R10 ;  /* 0x0000000a00247213 */ /* 0x000fe20000000000 */
[----:B------:R-:W-:Y:S01]  /*0ca0*/  IMAD.SHL.U32 R11, R191, 0x20, RZ ;  /* 0x00000020bf0b7824 */ /* 0x000fe200078e00ff */
[----:B------:R-:W-:-:S02]  /*0cb0*/  @!P4 LOP3.LUT R0, RZ, R58, RZ, 0x33, !PT ;  /* 0x0000003aff00c212 */ /* 0x000fc400078e33ff */
[----:B------:R-:W-:Y:S01]  /*0cc0*/  ISETP.GE.AND P6, PT, R10, RZ, PT ;  /* 0x000000ff0a00720c */ /* 0x000fe20003fc6270 */
[----:B------:R-:W-:Y:S01]  /*0cd0*/  IMAD.HI.U32 R9, R8, R36, RZ ;  /* 0x0000002408097227 */ /* 0x000fe200078e00ff */
[----:B------:R-:W-:Y:S02]  /*0ce0*/  LOP3.LUT R10, R54, 0x8, RZ, 0xfc, !PT ;  /* 0x00000008360a7812 */ /* 0x000fe400078efcff */
[----:B------:R-:W-:Y:S01]  /*0cf0*/  LOP3.LUT R11, R11, 0x80, RZ, 0xc0, !PT ;  /* 0x000000800b0b7812 */ /* 0x000fe200078ec0ff */
[----:B------:R-:W-:Y:S01]  /*0d00*/  IMAD.MOV R9, RZ, RZ, -R9 ;  /* 0x000000ffff097224 */ /* 0x000fe200078e0a09 */
[----:B------:R-:W-:Y:S01]  /*0d10*/  IABS R16, R10 ;  /* 0x0000000a00107213 */ /* 0x000fe20000000000 */
[----:B------:R-:W-:Y:S01]  /*0d20*/  @!P0 IMAD.IADD R38, R38, 0x1, -R7 ;  /* 0x0000000126268824 */ /* 0x000fe200078e0a07 */
[C---:B------:R-:W-:Y:S01]  /*0d30*/  ISETP.GT.U32.AND P0, PT, R7.reuse, R37, PT ;  /* 0x000000250700720c */ /* 0x040fe20003f04070 */
[----:B------:R-:W-:Y:S01]  /*0d40*/  IMAD R36, R7, R9, R36 ;  /* 0x0000000907247224 */ /* 0x000fe200078e0224 */
[----:B------:R-:W-:Y:S01]  /*0d50*/  R2UR UR10, R11 ;  /* 0x000000000b0a72ca */ /* 0x000fe200000e0000 */
[----:B------:R-:W-:Y:S01]  /*0d60*/  IMAD.HI.U32 R9, R8, R16, RZ ;  /* 0x0000001008097227 */ /* 0x000fe200078e00ff */
[----:B------:R-:W-:-:S02]  /*0d70*/  ISETP.GT.U32.AND P2, PT, R7, R38, PT ;  /* 0x000000260700720c */ /* 0x000fc40003f44070 */
[C---:B------:R-:W-:Y:S01]  /*0d80*/  ISETP.GT.U32.AND P4, PT, R7.reuse, R36, PT ;  /* 0x000000240700720c */ /* 0x040fe20003f84070 */
[----:B------:R-:W-:Y:S01]  /*0d90*/  IMAD.MOV R9, RZ, RZ, -R9 ;  /* 0x000000ffff097224 */ /* 0x000fe200078e0a09 */
[C---:B------:R-:W-:Y:S02]  /*0da0*/  LOP3.LUT R11, R54.reuse, 0xc, RZ, 0xfc, !PT ;  /* 0x0000000c360b7812 */ /* 0x040fe400078efcff */
[----:B------:R-:W-:Y:S01]  /*0db0*/  LOP3.LUT R12, R54, 0x10, RZ, 0xfc, !PT ;  /* 0x00000010360c7812 */ /* 0x000fe200078efcff */
[----:B------:R-:W-:Y:S01]  /*0dc0*/  IMAD R16, R7, R9, R16 ;  /* 0x0000000907107224 */ /* 0x000fe200078e0210 */
[----:B------:R-:W-:Y:S01]  /*0dd0*/  IABS R14, R11 ;  /* 0x0000000b000e7213 */ /* 0x000fe20000000000 */
[--C-:B------:R-:W-:Y:S01]  /*0de0*/  @!P0 IMAD.IADD R37, R37, 0x1, -R7.reuse ;  /* 0x0000000125258824 */ /* 0x100fe200078e0a07 */
[----:B------:R-:W-:Y:S02]  /*0df0*/  ISETP.GE.AND P1, PT, R10, RZ, PT ;  /* 0x000000ff0a00720c */ /* 0x000fe40003f26270 */
[----:B------:R-:W-:Y:S01]  /*0e00*/  IABS R39, R12 ;  /* 0x0000000c00277213 */ /* 0x000fe20000000000 */
[--C-:B------:R-:W-:Y:S01]  /*0e10*/  @!P2 IMAD.IADD R38, R38, 0x1, -R7.reuse ;  /* 0x000000012626a824 */ /* 0x100fe200078e0a07 */
[----:B------:R-:W-:Y:S01]  /*0e20*/  ISETP.GT.U32.AND P2, PT, R7, R37, PT ;  /* 0x000000250700720c */ /* 0x000fe20003f44070 */
[----:B------:R-:W-:Y:S01]  /*0e30*/  @!P4 IMAD.IADD R36, R36, 0x1, -R7 ;  /* 0x000000012424c824 */ /* 0x000fe200078e0a07 */
[----:B------:R-:W-:Y:S01]  /*0e40*/  ISETP.GE.AND P4, PT, R54, RZ, PT ;  /* 0x000000ff3600720c */ /* 0x000fe20003f86270 */
[----:B------:R-:W-:Y:S01]  /*0e50*/  @!P5 IMAD.MOV R38, RZ, RZ, -R38 ;  /* 0x000000ffff26d224 */ /* 0x000fe200078e0a26 */
[----:B------:R-:W-:Y:S01]  /*0e60*/  ISETP.GE.AND P3, PT, R11, RZ, PT ;  /* 0x000000ff0b00720c */ /* 0x000fe20003f66270 */
[----:B------:R-:W-:Y:S01]  /*0e70*/  IMAD.HI.U32 R10, R8, R14, RZ ;  /* 0x0000000e080a7227 */ /* 0x000fe200078e00ff */
[----:B------:R-:W-:-:S02]  /*0e80*/  ISETP.GT.U32.AND P5, PT, R7, R36, PT ;  /* 0x000000240700720c */ /* 0x000fc40003fa4070 */
[----:B------:R-:W-:Y:S01]  /*0e90*/  ISETP.GE.AND P0, PT, R12, RZ, PT ;  /* 0x000000ff0c00720c */ /* 0x000fe20003f06270 */
[----:B------:R-:W-:Y:S01]  /*0ea0*/  IMAD.HI.U32 R11, R8, R39, RZ ;  /* 0x00000027080b7227 */ /* 0x000fe200078e00ff */
[C---:B------:R-:W-:Y:S02]  /*0eb0*/  LOP3.LUT R9, R54.reuse, 0x14, RZ, 0xfc, !PT ;  /* 0x0000001436097812 */ /* 0x040fe400078efcff */
[C---:B------:R-:W-:Y:S01]  /*0ec0*/  LOP3.LUT R13, R54.reuse, 0x18, RZ, 0xfc, !PT ;  /* 0x00000018360d7812 */ /* 0x040fe200078efcff */
[----:B------:R-:W-:Y:S01]  /*0ed0*/  @!P2 IMAD.IADD R37, R37, 0x1, -R7 ;  /* 0x000000012525a824 */ /* 0x000fe200078e0a07 */
[----:B------:R-:W-:Y:S01]  /*0ee0*/  IABS R40, R9 ;  /* 0x0000000900287213 */ /* 0x000fe20000000000 */
[----:B------:R-:W-:Y:S01]  /*0ef0*/  IMAD.MOV R10, RZ, RZ, -R10 ;  /* 0x000000ffff0a7224 */ /* 0x000fe200078e0a0a */
[----:B------:R-:W-:Y:S01]  /*0f00*/  ISETP.GE.AND P2, PT, R9, RZ, PT ;  /* 0x000000ff0900720c */ /* 0x000fe20003f46270 */
[----:B------:R-:W-:Y:S01]  /*0f10*/  @!P4 IMAD.MOV R37, RZ, RZ, -R37 ;  /* 0x000000ffff25c224 */ /* 0x000fe200078e0a25 */
[C---:B------:R-:W-:Y:S01]  /*0f20*/  ISETP.GT.U32.AND P4, PT, R7.reuse, R16, PT ;  /* 0x000000100700720c */ /* 0x040fe20003f84070 */
[----:B------:R-:W-:Y:S01]  /*0f30*/  IMAD.MOV R12, RZ, RZ, -R11 ;  /* 0x000000ffff0c7224 */ /* 0x000fe200078e0a0b */
[----:B------:R-:W-:Y:S01]  /*0f40*/  IABS R41, R13 ;  /* 0x0000000d00297213 */ /* 0x000fe20000000000 */
[C---:B------:R-:W-:Y:S01]  /*0f50*/  IMAD R14, R7.reuse, R10, R14 ;  /* 0x0000000a070e7224 */ /* 0x040fe200078e020e */
[----:B------:R-:W-:Y:S01]  /*0f60*/  IABS R44, R26 ;  /* 0x0000001a002c7213 */ /* 0x000fe20000000000 */
[C---:B------:R-:W-:Y:S01]  /*0f70*/  IMAD R39, R7.reuse, R12, R39 ;  /* 0x0000000c07277224 */ /* 0x040fe200078e0227 */
[----:B------:R-:W-:Y:S01]  /*0f80*/  LOP3.LUT R28, R54, 0x28, RZ, 0xfc, !PT ;  /* 0x00000028361c7812 */ /* 0x000fe200078efcff */
[----:B------:R-:W-:Y:S01]  /*0f90*/  @!P5 IMAD.IADD R36, R36, 0x1, -R7 ;  /* 0x000000012424d824 */ /* 0x000fe200078e0a07 */
[----:B------:R-:W-:Y:S01]  /*0fa0*/  ISETP.GT.U32.AND P5, PT, R7, R14, PT ;  /* 0x0000000e0700720c */ /* 0x000fe20003fa4070 */
[----:B------:R-:W-:Y:S01]  /*0fb0*/  IMAD.HI.U32 R9, R8, R40, RZ ;  /* 0x0000002808097227 */ /* 0x000fe200078e00ff */
[----:B------:R-:W-:-:S02]  /*0fc0*/  IABS R45, R28 ;  /* 0x0000001c002d7213 */ /* 0x000fc40000000000 */
[----:B------:R-:W-:Y:S01]  /*0fd0*/  LOP3.LUT R32, R54, 0x30, RZ, 0xfc, !PT ;  /* 0x0000003036207812 */ /* 0x000fe200078efcff */
[----:B------:R-:W-:Y:S01]  /*0fe0*/  @!P6 IMAD.MOV R36, RZ, RZ, -R36 ;  /* 0x000000ffff24e224 */ /* 0x000fe200078e0a24 */
[C---:B------:R-:W-:Y:S01]  /*0ff0*/  ISETP.GT.U32.AND P6, PT, R7.reuse, R39, PT ;  /* 0x000000270700720c */ /* 0x040fe20003fc4070 */
[----:B------:R-:W-:Y:S01]  /*1000*/  @!P4 IMAD.IADD R16, R16, 0x1, -R7 ;  /* 0x000000011010c824 */ /* 0x000fe200078e0a07 */
[----:B------:R-:W-:Y:S01]  /*1010*/  IABS R48, R32 ;  /* 0x0000002000307213 */ /* 0x000fe20000000000 */
[----:B------:R-:W-:Y:S01]  /*1020*/  IMAD.MOV R9, RZ, RZ, -R9 ;  /* 0x000000ffff097224 */ /* 0x000fe200078e0a09 */
[----:B------:R-:W-:Y:S01]  /*1030*/  LOP3.LUT R49, R54, 0x34, RZ, 0xfc, !PT ;  /* 0x0000003436317812 */ /* 0x000fe200078efcff */
[----:B------:R-:W-:Y:S01]  /*1040*/  IMAD.HI.U32 R10, R8, R41, RZ ;  /* 0x00000029080a7227 */ /* 0x000fe200078e00ff */
[C---:B------:R-:W-:Y:S02]  /*1050*/  ISETP.GT.U32.AND P4, PT, R7.reuse, R16, PT ;  /* 0x000000100700720c */ /* 0x040fe40003f84070 */
[----:B------:R-:W-:Y:S01]  /*1060*/  IABS R50, R49 ;  /* 0x0000003100327213 */ /* 0x000fe20000000000 */
[--C-:B------:R-:W-:Y:S01]  /*1070*/  @!P5 IMAD.IADD R14, R14, 0x1, -R7.reuse ;  /* 0x000000010e0ed824 */ /* 0x100fe200078e0a07 */
[C---:B------:R-:W-:Y:S01]  /*1080*/  LOP3.LUT R30, R54.reuse, 0x2c, RZ, 0xfc, !PT ;  /* 0x0000002c361e7812 */ /* 0x040fe200078efcff */
[----:B------:R-:W-:Y:S01]  /*1090*/  IMAD R40, R7, R9, R40 ;  /* 0x0000000907287224 */ /* 0x000fe200078e0228 */
[----:B------:R-:W-:Y:S01]  /*10a0*/  LOP3.LUT R35, R54, 0x38, RZ, 0xfc, !PT ;  /* 0x0000003836237812 */ /* 0x000fe200078efcff */
[----:B------:R-:W-:Y:S01]  /*10b0*/  @!P6 IMAD.IADD R39, R39, 0x1, -R7 ;  /* 0x000000012727e824 */ /* 0x000fe200078e0a07 */
[----:B------:R-:W-:Y:S01]  /*10c0*/  ISETP.GT.U32.AND P5, PT, R7, R14, PT ;  /* 0x0000000e0700720c */ /* 0x000fe20003fa4070 */
[----:B------:R-:W-:Y:S01]  /*10d0*/  IMAD.HI.U32 R11, R8, R42, RZ ;  /* 0x0000002a080b7227 */ /* 0x000fe200078e00ff */
[----:B------:R-:W-:-:S02]  /*10e0*/  IABS R46, R30 ;  /* 0x0000001e002e7213 */ /* 0x000fc40000000000 */
[C---:B------:R-:W-:Y:S01]  /*10f0*/  ISETP.GT.U32.AND P6, PT, R7.reuse, R39, PT ;  /* 0x000000270700720c */ /* 0x040fe20003fc4070 */
[----:B------:R-:W-:Y:S01]  /*1100*/  IMAD.MOV R10, RZ, RZ, -R10 ;  /* 0x000000ffff0a7224 */ /* 0x000fe200078e0a0a */
[----:B------:R-:W-:Y:S01]  /*1110*/  IABS R51, R35 ;  /* 0x0000002300337213 */ /* 0x000fe20000000000 */
[----:B------:R-:W-:Y:S01]  /*1120*/  @!P4 IMAD.IADD R16, R16, 0x1, -R7 ;  /* 0x000000011010c824 */ /* 0x000fe200078e0a07 */
[C---:B------:R-:W-:Y:S01]  /*1130*/  ISETP.GT.U32.AND P4, PT, R7.reuse, R40, PT ;  /* 0x000000280700720c */ /* 0x040fe20003f84070 */
[----:B------:R-:W-:Y:S01]  /*1140*/  IMAD.MOV R11, RZ, RZ, -R11 ;  /* 0x000000ffff0b7224 */ /* 0x000fe200078e0a0b */
[C---:B------:R-:W-:Y:S01]  /*1150*/  LOP3.LUT R34, R54.reuse, 0x3c, RZ, 0xfc, !PT ;  /* 0x0000003c36227812 */ /* 0x040fe200078efcff */
[C---:B------:R-:W-:Y:S01]  /*1160*/  IMAD R41, R7.reuse, R10, R41 ;  /* 0x0000000a07297224 */ /* 0x040fe200078e0229 */
[----:B------:R-:W-:Y:S01]  /*1170*/  LOP3.LUT R20, R54, 0x40, RZ, 0xfc, !PT ;  /* 0x0000004036147812 */ /* 0x000fe200078efcff */
[C---:B------:R-:W-:Y:S01]  /*1180*/  IMAD R42, R7.reuse, R11, R42 ;  /* 0x0000000b072a7224 */ /* 0x040fe200078e022a */
[----:B------:R-:W-:Y:S01]  /*1190*/  IABS R52, R34 ;  /* 0x0000002200347213 */ /* 0x000fe20000000000 */
[--C-:B------:R-:W-:Y:S01]  /*11a0*/  @!P5 IMAD.IADD R14, R14, 0x1, -R7.reuse ;  /* 0x000000010e0ed824 */ /* 0x100fe200078e0a07 */
[----:B------:R-:W-:Y:S01]  /*11b0*/  ISETP.GT.U32.AND P5, PT, R7, R41, PT ;  /* 0x000000290700720c */ /* 0x000fe20003fa4070 */
[----:B------:R-:W-:Y:S01]  /*11c0*/  @!P6 IMAD.IADD R39, R39, 0x1, -R7 ;  /* 0x000000012727e824 */ /* 0x000fe200078e0a07 */
[----:B------:R-:W-:Y:S01]  /*11d0*/  ISETP.GT.U32.AND P6, PT, R7, R42, PT ;  /* 0x0000002a0700720c */ /* 0x000fe20003fc4070 */
[----:B------:R-:W-:Y:S01]  /*11e0*/  IMAD.HI.U32 R12, R8, R43, RZ ;  /* 0x0000002b080c7227 */ /* 0x000fe200078e00ff */
[----:B------:R-:W-:-:S02]  /*11f0*/  IABS R53, R20 ;  /* 0x0000001400357213 */ /* 0x000fc40000000000 */
[----:B------:R-:W-:Y:S01]  /*1200*/  LOP3.LUT R47, R54, 0x44, RZ, 0xfc, !PT ;  /* 0x00000044362f7812 */ /* 0x000fe200078efcff */
[--C-:B------:R-:W-:Y:S01]  /*1210*/  @!P4 IMAD.IADD R40, R40, 0x1, -R7.reuse ;  /* 0x000000012828c824 */ /* 0x100fe200078e0a07 */
[----:B------:R-:W-:Y:S01]  /*1220*/  LOP3.LUT R22, R54, 0x48, RZ, 0xfc, !PT ;  /* 0x0000004836167812 */ /* 0x000fe200078efcff */
[----:B------:R-:W-:Y:S01]  /*1230*/  IMAD.MOV R12, RZ, RZ, -R12 ;  /* 0x000000ffff0c7224 */ /* 0x000fe200078e0a0c */
[----:B------:R-:W-:Y:S01]  /*1240*/  IABS R55, R47 ;  /* 0x0000002f00377213 */ /* 0x000fe20000000000 */
[----:B------:R-:W-:Y:S01]  /*1250*/  IMAD.HI.U32 R9, R8, R44, RZ ;  /* 0x0000002c08097227 */ /* 0x000fe200078e00ff */
[----:B------:R-:W-:Y:S02]  /*1260*/  ISETP.GT.U32.AND P4, PT, R7, R40, PT ;  /* 0x000000280700720c */ /* 0x000fe40003f84070 */
[----:B------:R-:W-:Y:S01]  /*1270*/  LOP3.LUT R21, R54, 0x4c, RZ, 0xfc, !PT ;  /* 0x0000004c36157812 */ /* 0x000fe200078efcff */
[--C-:B------:R-:W-:Y:S01]  /*1280*/  @!P5 IMAD.IADD R41, R41, 0x1, -R7.reuse ;  /* 0x000000012929d824 */ /* 0x100fe200078e0a07 */
[----:B------:R-:W-:Y:S01]  /*1290*/  IABS R58, R22 ;  /* 0x00000016003a7213 */ /* 0x000fe20000000000 */
[----:B------:R-:W-:Y:S01]  /*12a0*/  @!P6 IMAD.IADD R42, R42, 0x1, -R7 ;  /* 0x000000012a2ae824 */ /* 0x000fe200078e0a07 */
[----:B------:R-:W-:Y:S01]  /*12b0*/  LOP3.LUT R17, R54, 0x50, RZ, 0xfc, !PT ;  /* 0x0000005036117812 */ /* 0x000fe200078efcff */
[C---:B------:R-:W-:Y:S01]  /*12c0*/  IMAD R43, R7.reuse, R12, R43 ;  /* 0x0000000c072b7224 */ /* 0x040fe200078e022b */
[C---:B------:R-:W-:Y:S01]  /*12d0*/  ISETP.GT.U32.AND P5, PT, R7.reuse, R41, PT ;  /* 0x000000290700720c */ /* 0x040fe20003fa4070 */
[----:B------:R-:W-:Y:S01]  /*12e0*/  IMAD.MOV R11, RZ, RZ, -R9 ;  /* 0x000000ffff0b7224 */ /* 0x000fe200078e0a09 */
[----:B------:R-:W-:Y:S01]  /*12f0*/  ISETP.GT.U32.AND P6, PT, R7, R42, PT ;  /* 0x0000002a0700720c */ /* 0x000fe20003fc4070 */
[----:B------:R-:W-:Y:S01]  /*1300*/  IMAD.HI.U32 R9, R8, R45, RZ ;  /* 0x0000002d08097227 */ /* 0x000fe200078e00ff */
[----:B------:R-:W-:-:S02]  /*1310*/  IABS R60, R21 ;  /* 0x00000015003c7213 */ /* 0x000fc40000000000 */
[----:B------:R-:W-:Y:S01]  /*1320*/  IABS R62, R17 ;  /* 0x00000011003e7213 */ /* 0x000fe20000000000 */
[----:B------:R-:W-:Y:S01]  /*1330*/  @!P4 IMAD.IADD R40, R40, 0x1, -R7 ;  /* 0x000000012828c824 */ /* 0x000fe200078e0a07 */
[C---:B------:R-:W-:Y:S01]  /*1340*/  ISETP.GT.U32.AND P4, PT, R7.reuse, R43, PT ;  /* 0x0000002b0700720c */ /* 0x040fe20003f84070 */
[----:B------:R-:W-:Y:S01]  /*1350*/  IMAD R44, R7, R11, R44 ;  /* 0x0000000b072c7224 */ /* 0x000fe200078e022c */
[C---:B------:R-:W-:Y:S01]  /*1360*/  LOP3.LUT R19, R54.reuse, 0x54, RZ, 0xfc, !PT ;  /* 0x0000005436137812 */ /* 0x040fe200078efcff */
[----:B------:R-:W-:Y:S01]  /*1370*/  IMAD.MOV R12, RZ, RZ, -R9 ;  /* 0x000000ffff0c7224 */ /* 0x000fe200078e0a09 */
[----:B------:R-:W-:Y:S01]  /*1380*/  LOP3.LUT R29, R54, 0x58, RZ, 0xfc, !PT ;  /* 0x00000058361d7812 */ /* 0x000fe200078efcff */
[----:B------:R-:W-:Y:S01]  /*1390*/  @!P5 IMAD.IADD R41, R41, 0x1, -R7 ;  /* 0x000000012929d824 */ /* 0x000fe200078e0a07 */
[C---:B------:R-:W-:Y:S01]  /*13a0*/  ISETP.GT.U32.AND P5, PT, R7.reuse, R44, PT ;  /* 0x0000002c0700720c */ /* 0x040fe20003fa4070 */
[C---:B------:R-:W-:Y:S01]  /*13b0*/  IMAD R45, R7.reuse, R12, R45 ;  /* 0x0000000c072d7224 */ /* 0x040fe200078e022d */
[----:B------:R-:W-:Y:S01]  /*13c0*/  IABS R63, R19 ;  /* 0x00000013003f7213 */ /* 0x000fe20000000000 */
[----:B------:R-:W-:Y:S01]  /*13d0*/  @!P6 IMAD.IADD R42, R42, 0x1, -R7 ;  /* 0x000000012a2ae824 */ /* 0x000fe200078e0a07 */
[----:B------:R-:W-:Y:S01]  /*13e0*/  IABS R64, R29 ;  /* 0x0000001d00407213 */ /* 0x000fe20000000000 */
[----:B------:R-:W-:Y:S01]  /*13f0*/  IMAD.HI.U32 R11, R8, R48, RZ ;  /* 0x00000030080b7227 */ /* 0x000fe200078e00ff */
[----:B------:R-:W-:-:S02]  /*1400*/  ISETP.GT.U32.AND P6, PT, R7, R45, PT ;  /* 0x0000002d0700720c */ /* 0x000fc40003fc4070 */
[C---:B------:R-:W-:Y:S01]  /*1410*/  LOP3.LUT R23, R54.reuse, 0x5c, RZ, 0xfc, !PT ;  /* 0x0000005c36177812 */ /* 0x040fe200078efcff */
[----:B------:R-:W-:Y:S01]  /*1420*/  @!P4 IMAD.IADD R43, R43, 0x1, -R7 ;  /* 0x000000012b2bc824 */ /* 0x000fe200078e0a07 */
[----:B------:R-:W-:Y:S01]  /*1430*/  LOP3.LUT R27, R54, 0x60, RZ, 0xfc, !PT ;  /* 0x00000060361b7812 */ /* 0x000fe200078efcff */
[----:B------:R-:W-:Y:S01]  /*1440*/  IMAD.MOV R11, RZ, RZ, -R11 ;  /* 0x000000ffff0b7224 */ /* 0x000fe200078e0a0b */
[----:B------:R-:W-:Y:S01]  /*1450*/  IABS R65, R23 ;  /* 0x0000001700417213 */ /* 0x000fe20000000000 */
[----:B------:R-:W-:Y:S01]  /*1460*/  @!P5 IMAD.IADD R44, R44, 0x1, -R7 ;  /* 0x000000012c2cd824 */ /* 0x000fe200078e0a07 */
[C---:B------:R-:W-:Y:S01]  /*1470*/  ISETP.GT.U32.AND P4, PT, R7.reuse, R43, PT ;  /* 0x0000002b0700720c */ /* 0x040fe20003f84070 */
[----:B------:R-:W-:Y:S01]  /*1480*/  IMAD R48, R7, R11, R48 ;  /* 0x0000000b07307224 */ /* 0x000fe200078e0230 */
[----:B------:R-:W-:Y:S01]  /*1490*/  IABS R66, R27 ;  /* 0x0000001b00427213 */ /* 0x000fe20000000000 */
[----:B------:R-:W-:Y:S01]  /*14a0*/  IMAD.HI.U32 R9, R8, R50, RZ ;  /* 0x0000003208097227 */ /* 0x000fe200078e00ff */
[----:B------:R-:W-:-:S02]  /*14b0*/  LOP3.LUT R25, R54, 0x64, RZ, 0xfc, !PT ;  /* 0x0000006436197812 */ /* 0x000fc400078efcff */
[----:B------:R-:W-:Y:S01]  /*14c0*/  LOP3.LUT R33, R54, 0x68, RZ, 0xfc, !PT ;  /* 0x0000006836217812 */ /* 0x000fe200078efcff */
[----:B------:R-:W-:Y:S01]  /*14d0*/  @!P6 IMAD.IADD R45, R45, 0x1, -R7 ;  /* 0x000000012d2de824 */ /* 0x000fe200078e0a07 */
[----:B------:R-:W-:Y:S01]  /*14e0*/  ISETP.GT.U32.AND P6, PT, R7, R44, PT ;  /* 0x0000002c0700720c */ /* 0x000fe20003fc4070 */
[----:B------:R-:W-:Y:S01]  /*14f0*/  IMAD.MOV R9, RZ, RZ, -R9 ;  /* 0x000000ffff097224 */ /* 0x000fe200078e0a09 */
[----:B------:R-:W-:Y:S01]  /*1500*/  IABS R67, R25 ;  /* 0x0000001900437213 */ /* 0x000fe20000000000 */
[----:B------:R-:W-:Y:S01]  /*1510*/  IMAD.HI.U32 R10, R8, R46, RZ ;  /* 0x0000002e080a7227 */ /* 0x000fe200078e00ff */
[----:B------:R-:W-:Y:S02]  /*1520*/  IABS R68, R33 ;  /* 0x0000002100447213 */ /* 0x000fe40000000000 */
[C---:B------:R-:W-:Y:S01]  /*1530*/  LOP3.LUT R77, R54.reuse, 0x70, RZ, 0xfc, !PT ;  /* 0x00000070364d7812 */ /* 0x040fe200078efcff */
[----:B------:R-:W-:Y:S01]  /*1540*/  @!P4 IMAD.IADD R43, R43, 0x1, -R7 ;  /* 0x000000012b2bc824 */ /* 0x000fe200078e0a07 */
[C---:B------:R-:W-:Y:S01]  /*1550*/  ISETP.GT.U32.AND P4, PT, R7.reuse, R48, PT ;  /* 0x000000300700720c */ /* 0x040fe20003f84070 */
[----:B------:R-:W-:Y:S01]  /*1560*/  IMAD R50, R7, R9, R50 ;  /* 0x0000000907327224 */ /* 0x000fe200078e0232 */
[----:B------:R-:W-:Y:S01]  /*1570*/  LOP3.LUT R73, R54, 0x74, RZ, 0xfc, !PT ;  /* 0x0000007436497812 */ /* 0x000fe200078efcff */
[----:B------:R-:W-:Y:S01]  /*1580*/  IMAD.HI.U32 R9, R8, R51, RZ ;  /* 0x0000003308097227 */ /* 0x000fe200078e00ff */
[----:B------:R-:W-:-:S02]  /*1590*/  IABS R70, R77 ;  /* 0x0000004d00467213 */ /* 0x000fc40000000000 */
[----:B------:R-:W-:Y:S01]  /*15a0*/  IABS R71, R73 ;  /* 0x0000004900477213 */ /* 0x000fe20000000000 */
[----:B------:R-:W-:Y:S01]  /*15b0*/  @!P6 IMAD.IADD R44, R44, 0x1, -R7 ;  /* 0x000000012c2ce824 */ /* 0x000fe200078e0a07 */
[C---:B------:R-:W-:Y:S01]  /*15c0*/  ISETP.GT.U32.AND P6, PT, R7.reuse, R50, PT ;  /* 0x000000320700720c */ /* 0x040fe20003fc4070 */
[----:B------:R-:W-:Y:S01]  /*15d0*/  IMAD.MOV R10, RZ, RZ, -R10 ;  /* 0x000000ffff0a7224 */ /* 0x000fe200078e0a0a */
[C---:B------:R-:W-:Y:S01]  /*15e0*/  LOP3.LUT R78, R54.reuse, 0x6c, RZ, 0xfc, !PT ;  /* 0x0000006c364e7812 */ /* 0x040fe200078efcff */
[----:B------:R-:W-:Y:S01]  /*15f0*/  IMAD.MOV R12, RZ, RZ, -R9 ;  /* 0x000000ffff0c7224 */ /* 0x000fe200078e0a09 */
[----:B------:R-:W-:Y:S01]  /*1600*/  LOP3.LUT R31, R54, 0x7c, RZ, 0xfc, !PT ;  /* 0x0000007c361f7812 */ /* 0x000fe200078efcff */
[----:B------:R-:W-:Y:S01]  /*1610*/  @!P4 IMAD.IADD R48, R48, 0x1, -R7 ;  /* 0x000000013030c824 */ /* 0x000fe200078e0a07 */
[----:B------:R-:W-:Y:S01]  /*1620*/  IABS R69, R78 ;  /* 0x0000004e00457213 */ /* 0x000fe20000000000 */
[C---:B------:R-:W-:Y:S01]  /*1630*/  IMAD R46, R7.reuse, R10, R46 ;  /* 0x0000000a072e7224 */ /* 0x040fe200078e022e */
[----:B------:R-:W-:Y:S01]  /*1640*/  LOP3.LUT R85, R54, 0x80, RZ, 0xfc, !PT ;  /* 0x0000008036557812 */ /* 0x000fe200078efcff */
[----:B------:R-:W-:Y:S01]  /*1650*/  IMAD.HI.U32 R10, R8, R52, RZ ;  /* 0x00000034080a7227 */ /* 0x000fe200078e00ff */
[----:B------:R-:W-:-:S02]  /*1660*/  ISETP.GT.U32.AND P4, PT, R7, R48, PT ;  /* 0x000000300700720c */ /* 0x000fc40003f84070 */
[C---:B------:R-:W-:Y:S01]  /*1670*/  ISETP.GT.U32.AND P5, PT, R7.reuse, R46, PT ;  /* 0x0000002e0700720c */ /* 0x040fe20003fa4070 */
[----:B------:R-:W-:Y:S01]  /*1680*/  @!P6 IMAD.IADD R50, R50, 0x1, -R7 ;  /* 0x000000013232e824 */ /* 0x000fe200078e0a07 */
[----:B------:R-:W-:Y:S01]  /*1690*/  IABS R75, R31 ;  /* 0x0000001f004b7213 */ /* 0x000fe20000000000 */
[C---:B------:R-:W-:Y:S01]  /*16a0*/  IMAD R51, R7.reuse, R12, R51 ;  /* 0x0000000c07337224 */ /* 0x040fe200078e0233 */
[----:B------:R-:W-:Y:S01]  /*16b0*/  LOP3.LUT R105, R54, 0x84, RZ, 0xfc, !PT ;  /* 0x0000008436697812 */ /* 0x000fe200078efcff */
[----:B------:R-:W-:Y:S01]  /*16c0*/  IMAD.MOV R10, RZ, RZ, -R10 ;  /* 0x000000ffff0a7224 */ /* 0x000fe200078e0a0a */
[C---:B------:R-:W-:Y:S01]  /*16d0*/  ISETP.GT.U32.AND P6, PT, R7.reuse, R50, PT ;  /* 0x000000320700720c */ /* 0x040fe20003fc4070 */
[----:B------:R-:W-:Y:S01]  /*16e0*/  IMAD.HI.U32 R11, R8, R53, RZ ;  /* 0x00000035080b7227 */ /* 0x000fe200078e00ff */
[----:B------:R-:W-:Y:S02]  /*16f0*/  IABS R96, R85 ;  /* 0x0000005500607213 */ /* 0x000fe40000000000 */
[----:B------:R-:W-:Y:S01]  /*1700*/  IABS R97, R105 ;  /* 0x0000006900617213 */ /* 0x000fe20000000000 */
[----:B------:R-:W-:Y:S01]  /*1710*/  @!P4 IMAD.IADD R48, R48, 0x1, -R7 ;  /* 0x000000013030c824 */ /* 0x000fe200078e0a07 */
[C---:B------:R-:W-:Y:S01]  /*1720*/  ISETP.GT.U32.AND P4, PT, R7.reuse, R51, PT ;  /* 0x000000330700720c */ /* 0x040fe20003f84070 */
[----:B------:R-:W-:Y:S01]  /*1730*/  IMAD R52, R7, R10, R52 ;  /* 0x0000000a07347224 */ /* 0x000fe200078e0234 */
[C---:B------:R-:W-:Y:S01]  /*1740*/  LOP3.LUT R95, R54.reuse, 0x88, RZ, 0xfc, !PT ;  /* 0x00000088365f7812 */ /* 0x040fe200078efcff */
[----:B------:R-:W-:Y:S01]  /*1750*/  IMAD.MOV R18, RZ, RZ, -R11 ;  /* 0x000000ffff127224 */ /* 0x000fe200078e0a0b */
[----:B------:R-:W-:Y:S01]  /*1760*/  LOP3.LUT R113, R54, 0x8c, RZ, 0xfc, !PT ;  /* 0x0000008c36717812 */ /* 0x000fe200078efcff */
[----:B------:R-:W-:Y:S01]  /*1770*/  IMAD.HI.U32 R9, R8, R55, RZ ;  /* 0x0000003708097227 */ /* 0x000fe200078e00ff */
[----:B------:R-:W-:-:S02]  /*1780*/  IABS R98, R95 ;  /* 0x0000005f00627213 */ /* 0x000fc40000000000 */
[----:B------:R-:W-:Y:S01]  /*1790*/  IABS R99, R113 ;  /* 0x0000007100637213 */ /* 0x000fe20000000000 */
[----:B------:R-:W-:Y:S01]  /*17a0*/  @!P6 IMAD.IADD R50, R50, 0x1, -R7 ;  /* 0x000000013232e824 */ /* 0x000fe200078e0a07 */
[C---:B------:R-:W-:Y:S01]  /*17b0*/  ISETP.GT.U32.AND P6, PT, R7.reuse, R52, PT ;  /* 0x000000340700720c */ /* 0x040fe20003fc4070 */
[----:B------:R-:W-:Y:S01]  /*17c0*/  IMAD R53, R7, R18, R53 ;  /* 0x0000001207357224 */ /* 0x000fe200078e0235 */
[C---:B------:R-:W-:Y:S01]  /*17d0*/  LOP3.LUT R133, R54.reuse, 0x94, RZ, 0xfc, !PT ;  /* 0x0000009436857812 */ /* 0x040fe200078efcff */
[----:B------:R-:W-:Y:S01]  /*17e0*/  @!P4 IMAD.IADD R51, R51, 0x1, -R7 ;  /* 0x000000013333c824 */ /* 0x000fe200078e0a07 */
[----:B------:R-:W-:Y:S01]  /*17f0*/  LOP3.LUT R136, R54, 0x90, RZ, 0xfc, !PT ;  /* 0x0000009036887812 */ /* 0x000fe200078efcff */
[----:B------:R-:W-:Y:S01]  /*1800*/  IMAD.MOV R10, RZ, RZ, -R9 ;  /* 0x000000ffff0a7224 */ /* 0x000fe200078e0a09 */
[----:B------:R-:W-:Y:S01]  /*1810*/  ISETP.GT.U32.AND P4, PT, R7, R53, PT ;  /* 0x000000350700720c */ /* 0x000fe20003f84070 */
[----:B------:R-:W-:Y:S01]  /*1820*/  IMAD.HI.U32 R9, R8, R58, RZ ;  /* 0x0000003a08097227 */ /* 0x000fe200078e00ff */
[----:B------:R-:W-:-:S02]  /*1830*/  IABS R101, R133 ;  /* 0x0000008500657213 */ /* 0x000fc40000000000 */
[----:B------:R-:W-:Y:S01]  /*1840*/  IABS R100, R136 ;  /* 0x0000008800647213 */ /* 0x000fe20000000000 */
[C---:B------:R-:W-:Y:S01]  /*1850*/  IMAD R55, R7.reuse, R10, R55 ;  /* 0x0000000a07377224 */ /* 0x040fe200078e0237 */
[----:B------:R-:W-:Y:S01]  /*1860*/  LOP3.LUT R138, R54, 0x98, RZ, 0xfc, !PT ;  /* 0x00000098368a7812 */ /* 0x000fe200078efcff */
[--C-:B------:R-:W-:Y:S01]  /*1870*/  @!P6 IMAD.IADD R52, R52, 0x1, -R7.reuse ;  /* 0x000000013434e824 */ /* 0x100fe200078e0a07 */
[----:B------:R-:W-:Y:S01]  /*1880*/  ISETP.GT.U32.AND P6, PT, R7, R51, PT ;  /* 0x000000330700720c */ /* 0x000fe20003fc4070 */
[----:B------:R-:W-:Y:S01]  /*1890*/  @!P3 IMAD.MOV R14, RZ, RZ, -R14 ;  /* 0x000000ffff0eb224 */ /* 0x000fe200078e0a0e */
[----:B------:R-:W-:Y:S01]  /*18a0*/  IABS R102, R138 ;  /* 0x0000008a00667213 */ /* 0x000fe20000000000 */
[----:B------:R-:W-:Y:S01]  /*18b0*/  IMAD.HI.U32 R10, R8, R60, RZ ;  /* 0x0000003c080a7227 */ /* 0x000fe200078e00ff */
[C---:B------:R-:W-:Y:S02]  /*18c0*/  LOP3.LUT R135, R54.reuse, 0x9c, RZ, 0xfc, !PT ;  /* 0x0000009c36877812 */ /* 0x040fe400078efcff */
[----:B------:R-:W-:Y:S01]  /*18d0*/  LOP3.LUT R131, R54, 0xa0, RZ, 0xfc, !PT ;  /* 0x000000a036837812 */ /* 0x000fe200078efcff */
[----:B------:R-:W-:Y:S01]  /*18e0*/  @!P4 IMAD.IADD R53, R53, 0x1, -R7 ;  /* 0x000000013535c824 */ /* 0x000fe200078e0a07 */
[C---:B------:R-:W-:Y:S01]  /*18f0*/  ISETP.GT.U32.AND P4, PT, R7.reuse, R52, PT ;  /* 0x000000340700720c */ /* 0x040fe20003f84070 */
[----:B------:R-:W-:Y:S01]  /*1900*/  IMAD.MOV R9, RZ, RZ, -R9 ;  /* 0x000000ffff097224 */ /* 0x000fe200078e0a09 */
[----:B------:R-:W-:Y:S01]  /*1910*/  IABS R103, R135 ;  /* 0x0000008700677213 */ /* 0x000fe20000000000 */
[----:B------:R-:W-:Y:S01]  /*1920*/  IMAD.HI.U32 R11, R8, R62, RZ ;  /* 0x0000003e080b7227 */ /* 0x000fe200078e00ff */
[----:B------:R-:W-:-:S02]  /*1930*/  ISETP.GT.U32.AND P3, PT, R7, R53, PT ;  /* 0x000000350700720c */ /* 0x000fc40003f64070 */
[----:B------:R-:W-:Y:S01]  /*1940*/  IABS R104, R131 ;  /* 0x0000008300687213 */ /* 0x000fe20000000000 */
[----:B------:R-:W-:Y:S01]  /*1950*/  @!P6 IMAD.IADD R51, R51, 0x1, -R7 ;  /* 0x000000013333e824 */ /* 0x000fe200078e0a07 */
[C---:B------:R-:W-:Y:S01]  /*1960*/  ISETP.GT.U32.AND P6, PT, R7.reuse, R55, PT ;  /* 0x000000370700720c */ /* 0x040fe20003fc4070 */
[----:B------:R-:W-:Y:S01]  /*1970*/  IMAD.MOV R10, RZ, RZ, -R10 ;  /* 0x000000ffff0a7224 */ /* 0x000fe200078e0a0a */
[C---:B------:R-:W-:Y:S01]  /*1980*/  LOP3.LUT R110, R54.reuse, 0xa4, RZ, 0xfc, !PT ;  /* 0x000000a4366e7812 */ /* 0x040fe200078efcff */
[C---:B------:R-:W-:Y:S01]  /*1990*/  IMAD R58, R7.reuse, R9, R58 ;  /* 0x00000009073a7224 */ /* 0x040fe200078e023a */
[C---:B------:R-:W-:Y:S01]  /*19a0*/  LOP3.LUT R137, R54.reuse, 0xa8, RZ, 0xfc, !PT ;  /* 0x000000a836897812 */ /* 0x040fe200078efcff */
[----:B------:R-:W-:Y:S01]  /*19b0*/  IMAD.MOV R11, RZ, RZ, -R11 ;  /* 0x000000ffff0b7224 */ /* 0x000fe200078e0a0b */
[----:B------:R-:W-:Y:S01]  /*19c0*/  IABS R80, R110 ;  /* 0x0000006e00507213 */ /* 0x000fe20000000000 */
[C---:B------:R-:W-:Y:S01]  /*19d0*/  IMAD R60, R7.reuse, R10, R60 ;  /* 0x0000000a073c7224 */ /* 0x040fe200078e023c */
[----:B------:R-:W-:Y:S01]  /*19e0*/  LOP3.LUT R134, R54, 0xac, RZ, 0xfc, !PT ;  /* 0x000000ac36867812 */ /* 0x000fe200078efcff */
[--C-:B------:R-:W-:Y:S01]  /*19f0*/  @!P4 IMAD.IADD R52, R52, 0x1, -R7.reuse ;  /* 0x000000013434c824 */ /* 0x100fe200078e0a07 */
[C---:B------:R-:W-:Y:S01]  /*1a00*/  ISETP.GT.U32.AND P4, PT, R7.reuse, R58, PT ;  /* 0x0000003a0700720c */ /* 0x040fe20003f84070 */
[----:B------:R-:W-:Y:S01]  /*1a10*/  IMAD R62, R7, R11, R62 ;  /* 0x0000000b073e7224 */ /* 0x000fe200078e023e */
[----:B------:R-:W-:Y:S01]  /*1a20*/  LOP3.LUT R128, R54, 0xb0, RZ, 0xfc, !PT ;  /* 0x000000b036807812 */ /* 0x000fe200078efcff */
[--C-:B------:R-:W-:Y:S01]  /*1a30*/  @!P3 IMAD.IADD R53, R53, 0x1, -R7.reuse ;  /* 0x000000013535b824 */ /* 0x100fe200078e0a07 */
[----:B------:R-:W-:Y:S01]  /*1a40*/  ISETP.GT.U32.AND P3, PT, R7, R60, PT ;  /* 0x0000003c0700720c */ /* 0x000fe20003f64070 */
[----:B------:R-:W-:Y:S01]  /*1a50*/  @!P6 IMAD.IADD R55, R55, 0x1, -R7 ;  /* 0x000000013737e824 */ /* 0x000fe200078e0a07 */
[----:B------:R-:W-:Y:S01]  /*1a60*/  ISETP.GT.U32.AND P6, PT, R7, R62, PT ;  /* 0x0000003e0700720c */ /* 0x000fe20003fc4070 */
[----:B------:R-:W-:Y:S01]  /*1a70*/  IMAD.HI.U32 R12, R8, R63, RZ ;  /* 0x0000003f080c7227 */ /* 0x000fe200078e00ff */
[----:B------:R-:W-:-:S02]  /*1a80*/  IABS R92, R137 ;  /* 0x00000089005c7213 */ /* 0x000fc40000000000 */
[----:B------:R-:W-:Y:S01]  /*1a90*/  IABS R82, R134 ;  /* 0x0000008600527213 */ /* 0x000fe20000000000 */
[----:B------:R-:W-:Y:S01]  /*1aa0*/  IMAD.MOV R12, RZ, RZ, -R12 ;  /* 0x000000ffff0c7224 */ /* 0x000fe200078e0a0c */
[----:B------:R-:W-:Y:S01]  /*1ab0*/  LOP3.LUT R112, R54, 0xb4, RZ, 0xfc, !PT ;  /* 0x000000b436707812 */ /* 0x000fe200078efcff */
[----:B------:R-:W-:Y:S01]  /*1ac0*/  @!P4 IMAD.IADD R58, R58, 0x1, -R7 ;  /* 0x000000013a3ac824 */ /* 0x000fe200078e0a07 */
[C---:B------:R-:W-:Y:S01]  /*1ad0*/  ISETP.GT.U32.AND P4, PT, R7.reuse, R55, PT ;  /* 0x000000370700720c */ /* 0x040fe20003f84070 */
[C---:B------:R-:W-:Y:S01]  /*1ae0*/  IMAD R63, R7.reuse, R12, R63 ;  /* 0x0000000c073f7224 */ /* 0x040fe200078e023f */
[----:B------:R-:W-:Y:S01]  /*1af0*/  LOP3.LUT R130, R54, 0xb8, RZ, 0xfc, !PT ;  /* 0x000000b836827812 */ /* 0x000fe200078efcff */
[--C-:B------:R-:W-:Y:S01]  /*1b00*/  @!P3 IMAD.IADD R60, R60, 0x1, -R7.reuse ;  /* 0x000000013c3cb824 */ /* 0x100fe200078e0a07 */
[C---:B------:R-:W-:Y:S01]  /*1b10*/  ISETP.GT.U32.AND P3, PT, R7.reuse, R58, PT ;  /* 0x0000003a0700720c */ /* 0x040fe20003f64070 */
[----:B------:R-:W-:Y:S01]  /*1b20*/  @!P6 IMAD.IADD R62, R62, 0x1, -R7 ;  /* 0x000000013e3ee824 */ /* 0x000fe200078e0a07 */
[----:B------:R-:W-:Y:S01]  /*1b30*/  LOP3.LUT R114, R54, 0xbc, RZ, 0xfc, !PT ;  /* 0x000000bc36727812 */ /* 0x000fe200078efcff */
[----:B------:R-:W-:Y:S01]  /*1b40*/  IMAD.HI.U32 R9, R8, R64, RZ ;  /* 0x0000004008097227 */ /* 0x000fe200078e00ff */
[----:B------:R-:W-:-:S02]  /*1b50*/  ISETP.GT.U32.AND P6, PT, R7, R60, PT ;  /* 0x0000003c0700720c */ /* 0x000fc40003fc4070 */
[C---:B------:R-:W-:Y:S01]  /*1b60*/  LOP3.LUT R115, R54.reuse, 0xc0, RZ, 0xfc, !PT ;  /* 0x000000c036737812 */ /* 0x040fe200078efcff */
[----:B------:R-:W-:Y:S01]  /*1b70*/  IMAD.MOV R9, RZ, RZ, -R9 ;  /* 0x000000ffff097224 */ /* 0x000fe200078e0a09 */
[----:B------:R-:W-:Y:S01]  /*1b80*/  LOP3.LUT R116, R54, 0xc4, RZ, 0xfc, !PT ;  /* 0x000000c436747812 */ /* 0x000fe200078efcff */
[--C-:B------:R-:W-:Y:S01]  /*1b90*/  @!P4 IMAD.IADD R55, R55, 0x1, -R7.reuse ;  /* 0x000000013737c824 */ /* 0x100fe200078e0a07 */
[C---:B------:R-:W-:Y:S01]  /*1ba0*/  ISETP.GT.U32.AND P4, PT, R7.reuse, R63, PT ;  /* 0x0000003f0700720c */ /* 0x040fe20003f84070 */
[C---:B------:R-:W-:Y:S01]  /*1bb0*/  IMAD R64, R7.reuse, R9, R64 ;  /* 0x0000000907407224 */ /* 0x040fe200078e0240 */
[----:B------:R-:W-:Y:S01]  /*1bc0*/  IABS R18, R116 ;  /* 0x0000007400127213 */ /* 0x000fe20000000000 */
[----:B------:R-:W-:Y:S01]  /*1bd0*/  IMAD.HI.U32 R10, R8, R65, RZ ;  /* 0x00000041080a7227 */ /* 0x000fe200078e00ff */
[C---:B------:R-:W-:Y:S02]  /*1be0*/  LOP3.LUT R118, R54.reuse, 0xc8, RZ, 0xfc, !PT ;  /* 0x000000c836767812 */ /* 0x040fe400078efcff */
[----:B------:R-:W-:Y:S01]  /*1bf0*/  LOP3.LUT R126, R54, 0xcc, RZ, 0xfc, !PT ;  /* 0x000000cc367e7812 */ /* 0x000fe200078efcff */
[----:B------:R-:W-:Y:S01]  /*1c00*/  @!P6 IMAD.IADD R60, R60, 0x1, -R7 ;  /* 0x000000013c3ce824 */ /* 0x000fe200078e0a07 */
[----:B------:R-:W-:Y:S01]  /*1c10*/  ISETP.GT.U32.AND P6, PT, R7, R64, PT ;  /* 0x000000400700720c */ /* 0x000fe20003fc4070 */
[----:B------:R-:W-:Y:S01]  /*1c20*/  IMAD.MOV R10, RZ, RZ, -R10 ;  /* 0x000000ffff0a7224 */ /* 0x000fe200078e0a0a */
[----:B------:R-:W-:Y:S01]  /*1c30*/  IABS R90, R118 ;  /* 0x00000076005a7213 */ /* 0x000fe20000000000 */
[----:B------:R-:W-:Y:S01]  /*1c40*/  IMAD.HI.U32 R11, R8, R66, RZ ;  /* 0x00000042080b7227 */ /* 0x000fe200078e00ff */
[----:B------:R-:W-:-:S02]  /*1c50*/  IABS R84, R126 ;  /* 0x0000007e00547213 */ /* 0x000fc40000000000 */
[C---:B------:R-:W-:Y:S01]  /*1c60*/  LOP3.LUT R120, R54.reuse, 0xd4, RZ, 0xfc, !PT ;  /* 0x000000d436787812 */ /* 0x040fe200078efcff */
[----:B------:R-:W-:Y:S01]  /*1c70*/  @!P4 IMAD.IADD R63, R63, 0x1, -R7 ;  /* 0x000000013f3fc824 */ /* 0x000fe200078e0a07 */
[----:B------:R-:W-:Y:S01]  /*1c80*/  LOP3.LUT R121, R54, 0xd8, RZ, 0xfc, !PT ;  /* 0x000000d836797812 */ /* 0x000fe200078efcff */
[C---:B------:R-:W-:Y:S01]  /*1c90*/  IMAD R65, R7.reuse, R10, R65 ;  /* 0x0000000a07417224 */ /* 0x040fe200078e0241 */
[----:B------:R-:W-:Y:S01]  /*1ca0*/  IABS R88, R120 ;  /* 0x0000007800587213 */ /* 0x000fe20000000000 */
[----:B------:R-:W-:Y:S01]  /*1cb0*/  IMAD.MOV R11, RZ, RZ, -R11 ;  /* 0x000000ffff0b7224 */ /* 0x000fe200078e0a0b */
[----:B------:R-:W-:Y:S01]  /*1cc0*/  ISETP.GT.U32.AND P4, PT, R7, R63, PT ;  /* 0x0000003f0700720c */ /* 0x000fe20003f84070 */
[----:B------:R-:W-:Y:S01]  /*1cd0*/  @!P6 IMAD.IADD R64, R64, 0x1, -R7 ;  /* 0x000000014040e824 */ /* 0x000fe200078e0a07 */
[----:B------:R-:W-:Y:S01]  /*1ce0*/  IABS R79, R121 ;  /* 0x00000079004f7213 */ /* 0x000fe20000000000 */
[----:B------:R-:W-:Y:S01]  /*1cf0*/  IMAD.HI.U32 R12, R8, R67, RZ ;  /* 0x00000043080c7227 */ /* 0x000fe200078e00ff */
[----:B------:R-:W-:-:S02]  /*1d00*/  LOP3.LUT R119, R54, 0xd0, RZ, 0xfc, !PT ;  /* 0x000000d036777812 */ /* 0x000fc400078efcff */
[C---:B------:R-:W-:Y:S01]  /*1d10*/  ISETP.GT.U32.AND P6, PT, R7.reuse, R64, PT ;  /* 0x000000400700720c */ /* 0x040fe20003fc4070 */
[C---:B------:R-:W-:Y:S01]  /*1d20*/  IMAD R66, R7.reuse, R11, R66 ;  /* 0x0000000b07427224 */ /* 0x040fe200078e0242 */
[----:B------:R-:W-:Y:S01]  /*1d30*/  IABS R89, R119 ;  /* 0x0000007700597213 */ /* 0x000fe20000000000 */
[----:B------:R-:W-:Y:S01]  /*1d40*/  IMAD.MOV R12, RZ, RZ, -R12 ;  /* 0x000000ffff0c7224 */ /* 0x000fe200078e0a0c */
[----:B------:R-:W-:Y:S01]  /*1d50*/  LOP3.LUT R122, R54, 0xdc, RZ, 0xfc, !PT ;  /* 0x000000dc367a7812 */ /* 0x000fe200078efcff */
[----:B------:R-:W-:Y:S01]  /*1d60*/  @!P1 IMAD.MOV R16, RZ, RZ, -R16 ;  /* 0x000000ffff109224 */ /* 0x000fe200078e0a10 */
[----:B------:R-:W-:Y:S01]  /*1d70*/  ISETP.GT.U32.AND P1, PT, R7, R45, PT ;  /* 0x0000002d0700720c */ /* 0x000fe20003f24070 */
[----:B------:R-:W-:Y:S01]  /*1d80*/  @!P4 IMAD.IADD R63, R63, 0x1, -R7 ;  /* 0x000000013f3fc824 */ /* 0x000fe200078e0a07 */
[C---:B------:R-:W-:Y:S01]  /*1d90*/  ISETP.GT.U32.AND P4, PT, R7.reuse, R65, PT ;  /* 0x000000410700720c */ /* 0x040fe20003f84070 */
[----:B------:R-:W-:Y:S01]  /*1da0*/  IMAD R67, R7, R12, R67 ;  /* 0x0000000c07437224 */ /* 0x000fe200078e0243 */
[----:B------:R-:W-:Y:S01]  /*1db0*/  IABS R76, R122 ;  /* 0x0000007a004c7213 */ /* 0x000fe20000000000 */
[----:B------:R-:W-:Y:S01]  /*1dc0*/  IMAD.HI.U32 R9, R8, R68, RZ ;  /* 0x0000004408097227 */ /* 0x000fe200078e00ff */
[----:B------:R-:W-:-:S02]  /*1dd0*/  LOP3.LUT R125, R54, 0xe0, RZ, 0xfc, !PT ;  /* 0x000000e0367d7812 */ /* 0x000fc400078efcff */
[----:B------:R-:W-:Y:S01]  /*1de0*/  LOP3.LUT R124, R54, 0xe4, RZ, 0xfc, !PT ;  /* 0x000000e4367c7812 */ /* 0x000fe200078efcff */
[--C-:B------:R-:W-:Y:S01]  /*1df0*/  @!P6 IMAD.IADD R64, R64, 0x1, -R7.reuse ;  /* 0x000000014040e824 */ /* 0x100fe200078e0a07 */
[----:B------:R-:W-:Y:S01]  /*1e00*/  ISETP.GT.U32.AND P6, PT, R7, R66, PT ;  /* 0x000000420700720c */ /* 0x000fe20003fc4070 */
[--C-:B------:R-:W-:Y:S01]  /*1e10*/  @!P5 IMAD.IADD R46, R46, 0x1, -R7.reuse ;  /* 0x000000012e2ed824 */ /* 0x100fe200078e0a07 */
[----:B------:R-:W-:Y:S01]  /*1e20*/  LOP3.LUT R123, R54, 0xe8, RZ, 0xfc, !PT ;  /* 0x000000e8367b7812 */ /* 0x000fe200078efcff */
[--C-:B------:R-:W-:Y:S01]  /*1e30*/  @!P1 IMAD.IADD R45, R45, 0x1, -R7.reuse ;  /* 0x000000012d2d9824 */ /* 0x100fe200078e0a07 */
[----:B------:R-:W-:Y:S01]  /*1e40*/  ISETP.GE.AND P1, PT, R13, RZ, PT ;  /* 0x000000ff0d00720c */ /* 0x000fe20003f26270 */
[----:B------:R-:W-:Y:S01]  /*1e50*/  @!P4 IMAD.IADD R65, R65, 0x1, -R7 ;  /* 0x000000014141c824 */ /* 0x000fe200078e0a07 */
[C---:B------:R-:W-:Y:S01]  /*1e60*/  ISETP.GT.U32.AND P4, PT, R7.reuse, R67, PT ;  /* 0x000000430700720c */ /* 0x040fe20003f84070 */
[----:B------:R-:W-:Y:S01]  /*1e70*/  IMAD.MOV R13, RZ, RZ, -R9 ;  /* 0x000000ffff0d7224 */ /* 0x000fe200078e0a09 */
[----:B------:R-:W-:Y:S01]  /*1e80*/  ISETP.GT.U32.AND P5, PT, R7, R46, PT ;  /* 0x0000002e0700720c */ /* 0x000fe20003fa4070 */
[----:B------:R-:W-:Y:S01]  /*1e90*/  IMAD.HI.U32 R11, R8, R70, RZ ;  /* 0x00000046080b7227 */ /* 0x000fe200078e00ff */
[----:B------:R-:W-:-:S02]  /*1ea0*/  LOP3.LUT R94, R54, 0xec, RZ, 0xfc, !PT ;  /* 0x000000ec365e7812 */ /* 0x000fc400078efcff */
[----:B------:R-:W-:Y:S01]  /*1eb0*/  LOP3.LUT R108, R54, 0xf0, RZ, 0xfc, !PT ;  /* 0x000000f0366c7812 */ /* 0x000fe200078efcff */
[--C-:B------:R-:W-:Y:S01]  /*1ec0*/  @!P6 IMAD.IADD R66, R66, 0x1, -R7.reuse ;  /* 0x000000014242e824 */ /* 0x100fe200078e0a07 */
[C---:B------:R-:W-:Y:S01]  /*1ed0*/  ISETP.GT.U32.AND P6, PT, R7.reuse, R65, PT ;  /* 0x000000410700720c */ /* 0x040fe20003fc4070 */
[----:B------:R-:W-:Y:S01]  /*1ee0*/  IMAD R68, R7, R13, R68 ;  /* 0x0000000d07447224 */ /* 0x000fe200078e0244 */
[----:B------:R-:W-:Y:S01]  /*1ef0*/  LOP3.LUT R106, R54, 0xf4, RZ, 0xfc, !PT ;  /* 0x000000f4366a7812 */ /* 0x000fe200078efcff */
[----:B------:R-:W-:Y:S01]  /*1f00*/  IMAD.HI.U32 R12, R8, R71, RZ ;  /* 0x00000047080c7227 */ /* 0x000fe200078e00ff */
[----:B------:R-:W-:Y:S02]  /*1f10*/  IABS R61, R123 ;  /* 0x0000007b003d7213 */ /* 0x000fe40000000000 */
[----:B------:R-:W-:Y:S01]  /*1f20*/  IABS R56, R94 ;  /* 0x0000005e00387213 */ /* 0x000fe20000000000 */
[----:B------:R-:W-:Y:S01]  /*1f30*/  @!P4 IMAD.IADD R67, R67, 0x1, -R7 ;  /* 0x000000014343c824 */ /* 0x000fe200078e0a07 */
[----:B------:R-:W-:Y:S01]  /*1f40*/  IABS R57, R108 ;  /* 0x0000006c00397213 */ /* 0x000fe20000000000 */
[----:B------:R-:W-:-:S02]  /*1f50*/  IMAD.MOV R11, RZ, RZ, -R11 ;  /* 0x000000ffff0b7224 */ /* 0x000fc400078e0a0b */
[----:B------:R-:W-:Y:S01]  /*1f60*/  IMAD.MOV R12, RZ, RZ, -R12 ;  /* 0x000000ffff0c7224 */ /* 0x000fe200078e0a0c */
[----:B------:R-:W-:Y:S01]  /*1f70*/  ISETP.GT.U32.AND P4, PT, R7, R67, PT ;  /* 0x000000430700720c */ /* 0x000fe20003f84070 */
[--C-:B------:R-:W-:Y:S01]  /*1f80*/  @!P6 IMAD.IADD R65, R65, 0x1, -R7.reuse ;  /* 0x000000014141e824 */ /* 0x100fe200078e0a07 */
[C---:B------:R-:W-:Y:S01]  /*1f90*/  ISETP.GT.U32.AND P6, PT, R7.reuse, R68, PT ;  /* 0x000000440700720c */ /* 0x040fe20003fc4070 */
[----:B------:R-:W-:Y:S02]  /*1fa0*/  IMAD R70, R7, R11, R70 ;  /* 0x0000000b07467224 */ /* 0x000fe400078e0246 */
[----:B------:R-:W-:Y:S01]  /*1fb0*/  @!P5 IMAD.IADD R46, R46, 0x1, -R7 ;  /* 0x000000012e2ed824 */ /* 0x000fe200078e0a07 */
[----:B------:R-:W-:Y:S01]  /*1fc0*/  ISETP.GE.AND P5, PT, R15, RZ, PT ;  /* 0x000000ff0f00720c */ /* 0x000fe20003fa6270 */
[----:B------:R-:W-:Y:S01]  /*1fd0*/  IMAD R71, R7, R12, R71 ;  /* 0x0000000c07477224 */ /* 0x000fe200078e0247 */
[----:B------:R-:W-:Y:S01]  /*1fe0*/  LOP3.LUT R15, R54, 0x78, RZ, 0xfc, !PT ;  /* 0x00000078360f7812 */ /* 0x000fe200078efcff */
[----:B------:R-:W-:Y:S01]  /*1ff0*/  IMAD.HI.U32 R10, R8, R69, RZ ;  /* 0x00000045080a7227 */ /* 0x000fe200078e00ff */
[----:B------:R-:W-:-:S02]  /*2000*/  LOP3.LUT R54, R54, 0xf8, RZ, 0xfc, !PT ;  /* 0x000000f836367812 */ /* 0x000fc400078efcff */
[----:B------:R-:W-:Y:S01]  /*2010*/  IABS R74, R15 ;  /* 0x0000000f004a7213 */ /* 0x000fe20000000000 */
[--C-:B------:R-:W-:Y:S01]  /*2020*/  @!P4 IMAD.IADD R67, R67, 0x1, -R7.reuse ;  /* 0x000000014343c824 */ /* 0x100fe200078e0a07 */
[C---:B------:R-:W-:Y:S01]  /*2030*/  ISETP.GT.U32.AND P4, PT, R7.reuse, R70, PT ;  /* 0x000000460700720c */ /* 0x040fe20003f84070 */
[----:B------:R-:W-:Y:S01]  /*2040*/  @!P6 IMAD.IADD R68, R68, 0x1, -R7 ;  /* 0x000000014444e824 */ /* 0x000fe200078e0a07 */
[----:B------:R-:W-:Y:S01]  /*2050*/  ISETP.GT.U32.AND P6, PT, R7, R71, PT ;  /* 0x000000470700720c */ /* 0x000fe20003fc4070 */
[----:B------:R-:W-:-:S04]  /*2060*/  IMAD.HI.U32 R9, R8, R74, RZ ;  /* 0x0000004a08097227 */ /* 0x000fc800078e00ff */
[----:B------:R-:W-:Y:S02]  /*2070*/  IMAD.MOV R9, RZ, RZ, -R9 ;  /* 0x000000ffff097224 */ /* 0x000fe400078e0a09 */
[----:B------:R-:W-:Y:S02]  /*2080*/  IMAD.MOV R10, RZ, RZ, -R10 ;  /* 0x000000ffff0a7224 */ /* 0x000fe400078e0a0a */
[----:B------:R-:W-:Y:S02]  /*2090*/  IMAD R74, R7, R9, R74 ;  /* 0x00000009074a7224 */ /* 0x000fe400078e024a */
[--C-:B------:R-:W-:Y:S02]  /*20a0*/  @!P4 IMAD.IADD R70, R70, 0x1, -R7.reuse ;  /* 0x000000014646c824 */ /* 0x100fe400078e0a07 */
[----:B------:R-:W-:Y:S02]  /*20b0*/  @!P6 IMAD.IADD R71, R71, 0x1, -R7 ;  /* 0x000000014747e824 */ /* 0x000fe400078e0a07 */
[----:B------:R-:W-:Y:S01]  /*20c0*/  @!P1 IMAD.MOV R41, RZ, RZ, -R41 ;  /* 0x000000ffff299224 */ /* 0x000fe200078e0a29 */
[C---:B------:R-:W-:Y:S01]  /*20d0*/  ISETP.GT.U32.AND P1, PT, R7.reuse, R70, PT ;  /* 0x000000460700720c */ /* 0x040fe20003f24070 */
[C---:B------:R-:W-:Y:S01]  /*20e0*/  IMAD R69, R7.reuse, R10, R69 ;  /* 0x0000000a07457224 */ /* 0x040fe200078e0245 */
[----:B------:R-:W-:Y:S01]  /*20f0*/  ISETP.GT.U32.AND P6, PT, R7, R71, PT ;  /* 0x000000470700720c */ /* 0x000fe20003fc4070 */
[----:B------:R-:W-:-:S04]  /*2100*/  IMAD.HI.U32 R9, R8, R75, RZ ;  /* 0x0000004b08097227 */ /* 0x000fc800078e00ff */
[----:B------:R-:W-:-:S04]  /*2110*/  IMAD.HI.U32 R10, R8, R96, RZ ;  /* 0x00000060080a7227 */ /* 0x000fc800078e00ff */
[----:B------:R-:W-:Y:S02]  /*2120*/  IMAD.MOV R12, RZ, RZ, -R9 ;  /* 0x000000ffff0c7224 */ /* 0x000fe400078e0a09 */
[----:B------:R-:W-:Y:S02]  /*2130*/  IMAD.MOV R10, RZ, RZ, -R10 ;  /* 0x000000ffff0a7224 */ /* 0x000fe400078e0a0a */
[----:B------:R-:W-:-:S04]  /*2140*/  IMAD.HI.U32 R9, R8, R97, RZ ;  /* 0x0000006108097227 */ /* 0x000fc800078e00ff */
[C---:B------:R-:W-:Y:S02]  /*2150*/  IMAD R75, R7.reuse, R12, R75 ;  /* 0x0000000c074b7224 */ /* 0x040fe400078e024b */
[C---:B------:R-:W-:Y:S02]  /*2160*/  IMAD R96, R7.reuse, R10, R96 ;  /* 0x0000000a07607224 */ /* 0x040fe400078e0260 */
[----:B------:R-:W-:Y:S02]  /*2170*/  IMAD.MOV R12, RZ, RZ, -R9 ;  /* 0x000000ffff0c7224 */ /* 0x000fe400078e0a09 */
[----:B------:R-:W-:Y:S01]  /*2180*/  @!P1 IMAD.IADD R70, R70, 0x1, -R7 ;  /* 0x0000000146469824 */ /* 0x000fe200078e0a07 */
[C---:B------:R-:W-:Y:S01]  /*2190*/  ISETP.GT.U32.AND P1, PT, R7.reuse, R96, PT ;  /* 0x000000600700720c */ /* 0x040fe20003f24070 */
[----:B------:R-:W-:Y:S02]  /*21a0*/  IMAD R97, R7, R12, R97 ;  /* 0x0000000c07617224 */ /* 0x000fe400078e0261 */
[----:B------:R-:W-:-:S02]  /*21b0*/  @!P6 IMAD.IADD R71, R71, 0x1, -R7 ;  /* 0x000000014747e824 */ /* 0x000fc400078e0a07 */
[----:B------:R-:W-:Y:S01]  /*21c0*/  IMAD.HI.U32 R10, R8, R98, RZ ;  /* 0x00000062080a7227 */ /* 0x000fe200078e00ff */
[----:B------:R-:W-:-:S03]  /*21d0*/  ISETP.GT.U32.AND P6, PT, R7, R97, PT ;  /* 0x000000610700720c */ /* 0x000fc60003fc4070 */
[----:B------:R-:W-:Y:S02]  /*21e0*/  IMAD.MOV R10, RZ, RZ, -R10 ;  /* 0x000000ffff0a7224 */ /* 0x000fe400078e0a0a */
[----:B------:R-:W-:-:S04]  /*21f0*/  IMAD.HI.U32 R9, R8, R99, RZ ;  /* 0x0000006308097227 */ /* 0x000fc800078e00ff */
[--C-:B------:R-:W-:Y:S02]  /*2200*/  @!P1 IMAD.IADD R96, R96, 0x1, -R7.reuse ;  /* 0x0000000160609824 */ /* 0x100fe400078e0a07 */
[----:B------:R-:W-:Y:S02]  /*2210*/  IMAD R98, R7, R10, R98 ;  /* 0x0000000a07627224 */ /* 0x000fe400078e0262 */
[----:B------:R-:W-:Y:S01]  /*2220*/  @!P6 IMAD.IADD R97, R97, 0x1, -R7 ;  /* 0x000000016161e824 */ /* 0x000fe200078e0a07 */
[C---:B------:R-:W-:Y:S01]  /*2230*/  ISETP.GT.U32.AND P6, PT, R7.reuse, R96, PT ;  /* 0x000000600700720c */ /* 0x040fe20003fc4070 */
[----:B------:R-:W-:Y:S02]  /*2240*/  IMAD.MOV R10, RZ, RZ, -R9 ;  /* 0x000000ffff0a7224 */ /* 0x000fe400078e0a09 */
[----:B------:R-:W-:Y:S01]  /*2250*/  @!P3 IMAD.IADD R58, R58, 0x1, -R7 ;  /* 0x000000013a3ab824 */ /* 0x000fe200078e0a07 */
[----:B------:R-:W-:Y:S01]  /*2260*/  ISETP.GE.AND P3, PT, R24, RZ, PT ;  /* 0x000000ff1800720c */ /* 0x000fe20003f66270 */
[----:B------:R-:W-:Y:S01]  /*2270*/  IMAD R99, R7, R10, R99 ;  /* 0x0000000a07637224 */ /* 0x000fe200078e0263 */
[----:B------:R-:W-:Y:S01]  /*2280*/  IABS R24, R115 ;  /* 0x0000007300187213 */ /* 0x000fe20000000000 */
[----:B------:R-:W-:-:S04]  /*2290*/  IMAD.HI.U32 R10, R8, R101, RZ ;  /* 0x00000065080a7227 */ /* 0x000fc800078e00ff */
[----:B------:R-:W-:Y:S02]  /*22a0*/  IMAD.MOV R10, RZ, RZ, -R10 ;  /* 0x000000ffff0a7224 */ /* 0x000fe400078e0a0a */
[----:B------:R-:W-:Y:S01]  /*22b0*/  @!P6 IMAD.IADD R96, R96, 0x1, -R7 ;  /* 0x000000016060e824 */ /* 0x000fe200078e0a07 */
[C---:B------:R-:W-:Y:S01]  /*22c0*/  ISETP.GT.U32.AND P6, PT, R7.reuse, R99, PT ;  /* 0x000000630700720c */ /* 0x040fe20003fc4070 */
[----:B------:R-:W-:Y:S01]  /*22d0*/  @!P2 IMAD.MOV R40, RZ, RZ, -R40 ;  /* 0x000000ffff28a224 */ /* 0x000fe200078e0a28 */
[C---:B------:R-:W-:Y:S01]  /*22e0*/  ISETP.GT.U32.AND P2, PT, R7.reuse, R66, PT ;  /* 0x000000420700720c */ /* 0x040fe20003f44070 */
[----:B------:R-:W-:Y:S02]  /*22f0*/  IMAD R101, R7, R10, R101 ;  /* 0x0000000a07657224 */ /* 0x000fe400078e0265 */
[----:B------:R-:W-:-:S04]  /*2300*/  IMAD.HI.U32 R9, R8, R100, RZ ;  /* 0x0000006408097227 */ /* 0x000fc800078e00ff */
[----:B------:R-:W-:Y:S02]  /*2310*/  IMAD.MOV R9, RZ, RZ, -R9 ;  /* 0x000000ffff097224 */ /* 0x000fe400078e0a09 */
[----:B------:R-:W-:Y:S02]  /*2320*/  @!P3 IMAD.MOV R43, RZ, RZ, -R43 ;  /* 0x000000ffff2bb224 */ /* 0x000fe400078e0a2b */
[--C-:B------:R-:W-:Y:S01]  /*2330*/  @!P6 IMAD.IADD R99, R99, 0x1, -R7.reuse ;  /* 0x000000016363e824 */ /* 0x100fe200078e0a07 */
[C---:B------:R-:W-:Y:S01]  /*2340*/  ISETP.GT.U32.AND P6, PT, R7.reuse, R101, PT ;  /* 0x000000650700720c */ /* 0x040fe20003fc4070 */
[----:B------:R-:W-:Y:S01]  /*2350*/  @!P2 IMAD.IADD R66, R66, 0x1, -R7 ;  /* 0x000000014242a824 */ /* 0x000fe200078e0a07 */
[C---:B------:R-:W-:Y:S01]  /*2360*/  ISETP.GT.U32.AND P2, PT, R7.reuse, R69, PT ;  /* 0x000000450700720c */ /* 0x040fe20003f44070 */
[C---:B------:R-:W-:Y:S01]  /*2370*/  IMAD R100, R7.reuse, R9, R100 ;  /* 0x0000000907647224 */ /* 0x040fe200078e0264 */
[----:B------:R-:W-:Y:S01]  /*2380*/  ISETP.GT.U32.AND P3, PT, R7, R99, PT ;  /* 0x000000630700720c */ /* 0x000fe20003f64070 */
[----:B------:R-:W-:-:S04]  /*2390*/  IMAD.HI.U32 R9, R8, R102, RZ ;  /* 0x0000006608097227 */ /* 0x000fc800078e00ff */
[----:B------:R-:W-:Y:S02]  /*23a0*/  IMAD.MOV R11, RZ, RZ, -R9 ;  /* 0x000000ffff0b7224 */ /* 0x000fe400078e0a09 */
[----:B------:R-:W-:-:S04]  /*23b0*/  IMAD.HI.U32 R9, R8, R103, RZ ;  /* 0x0000006708097227 */ /* 0x000fc800078e00ff */
[--C-:B------:R-:W-:Y:S02]  /*23c0*/  @!P6 IMAD.IADD R101, R101, 0x1, -R7.reuse ;  /* 0x000000016565e824 */ /* 0x100fe400078e0a07 */
[----:B------:R-:W-:Y:S02]  /*23d0*/  IMAD R102, R7, R11, R102 ;  /* 0x0000000b07667224 */ /* 0x000fe400078e0266 */
[----:B------:R-:W-:Y:S01]  /*23e0*/  @!P2 IMAD.IADD R69, R69, 0x1, -R7 ;  /* 0x000000014545a824 */ /* 0x000fe200078e0a07 */
[C---:B------:R-:W-:Y:S01]  /*23f0*/  ISETP.GT.U32.AND P6, PT, R7.reuse, R101, PT ;  /* 0x000000650700720c */ /* 0x040fe20003fc4070 */
[----:B------:R-:W-:Y:S01]  /*2400*/  IMAD.MOV R12, RZ, RZ, -R9 ;  /* 0x000000ffff0c7224 */ /* 0x000fe200078e0a09 */
[----:B------:R-:W-:Y:S01]  /*2410*/  ISETP.GT.U32.AND P2, PT, R7, R68, PT ;  /* 0x000000440700720c */ /* 0x000fe20003f44070 */
[----:B------:R-:W-:Y:S01]  /*2420*/  @!P3 IMAD.IADD R99, R99, 0x1, -R7 ;  /* 0x000000016363b824 */ /* 0x000fe200078e0a07 */
[C---:B------:R-:W-:Y:S01]  /*2430*/  ISETP.GT.U32.AND P3, PT, R7.reuse, R102, PT ;  /* 0x000000660700720c */ /* 0x040fe20003f64070 */
[----:B------:R-:W-:Y:S01]  /*2440*/  IMAD.HI.U32 R10, R8, R104, RZ ;  /* 0x00000068080a7227 */ /* 0x000fe200078e00ff */
[----:B------:R-:W-:-:S03]  /*2450*/  ISETP.GT.U32.AND P4, PT, R7, R69, PT ;  /* 0x000000450700720c */ /* 0x000fc60003f84070 */
[----:B------:R-:W-:Y:S01]  /*2460*/  @!P0 IMAD.MOV R39, RZ, RZ, -R39 ;  /* 0x000000ffff278224 */ /* 0x000fe200078e0a27 */
[C---:B------:R-:W-:Y:S01]  /*2470*/  ISETP.GT.U32.AND P0, PT, R7.reuse, R62, PT ;  /* 0x0000003e0700720c */ /* 0x040fe20003f04070 */
[----:B------:R-:W-:Y:S02]  /*2480*/  IMAD R103, R7, R12, R103 ;  /* 0x0000000c07677224 */ /* 0x000fe400078e0267 */
[----:B------:R-:W-:Y:S02]  /*2490*/  IMAD.MOV R10, RZ, RZ, -R10 ;  /* 0x000000ffff0a7224 */ /* 0x000fe400078e0a0a */
[--C-:B------:R-:W-:Y:S01]  /*24a0*/  @!P6 IMAD.IADD R101, R101, 0x1, -R7.reuse ;  /* 0x000000016565e824 */ /* 0x100fe200078e0a07 */
[C---:B------:R-:W-:Y:S01]  /*24b0*/  ISETP.GT.U32.AND P6, PT, R7.reuse, R103, PT ;  /* 0x000000670700720c */ /* 0x040fe20003fc4070 */
[----:B------:R-:W-:Y:S02]  /*24c0*/  IMAD R104, R7, R10, R104 ;  /* 0x0000000a07687224 */ /* 0x000fe400078e0268 */
[----:B------:R-:W-:-:S02]  /*24d0*/  @!P3 IMAD.IADD R102, R102, 0x1, -R7 ;  /* 0x000000016666b824 */ /* 0x000fc400078e0a07 */
[----:B------:R-:W-:Y:S01]  /*24e0*/  @!P5 IMAD.MOV R42, RZ, RZ, -R42 ;  /* 0x000000ffff2ad224 */ /* 0x000fe200078e0a2a */
[C---:B------:R-:W-:Y:S01]  /*24f0*/  ISETP.GT.U32.AND P3, PT, R7.reuse, R104, PT ;  /* 0x000000680700720c */ /* 0x040fe20003f64070 */
[--C-:B------:R-:W-:Y:S01]  /*2500*/  @!P0 IMAD.IADD R62, R62, 0x1, -R7.reuse ;  /* 0x000000013e3e8824 */ /* 0x100fe200078e0a07 */
[----:B------:R-:W-:Y:S01]  /*2510*/  ISETP.GT.U32.AND P5, PT, R7, R97, PT ;  /* 0x000000610700720c */ /* 0x000fe20003fa4070 */
[--C-:B------:R-:W-:Y:S01]  /*2520*/  @!P4 IMAD.IADD R69, R69, 0x1, -R7.reuse ;  /* 0x000000014545c824 */ /* 0x100fe200078e0a07 */
[----:B------:R-:W-:Y:S01]  /*2530*/  ISETP.GE.AND P0, PT, R26, RZ, PT ;  /* 0x000000ff1a00720c */ /* 0x000fe20003f06270 */
[----:B------:R-:W-:Y:S01]  /*2540*/  IMAD.HI.U32 R11, R8, R80, RZ ;  /* 0x00000050080b7227 */ /* 0x000fe200078e00ff */
[----:B------:R-:W-:Y:S02]  /*2550*/  ISETP.GT.U32.AND P4, PT, R7, R75, PT ;  /* 0x0000004b0700720c */ /* 0x000fe40003f84070 */
[----:B------:R-:W-:Y:S01]  /*2560*/  IABS R26, R114 ;  /* 0x00000072001a7213 */ /* 0x000fe20000000000 */
[--C-:B------:R-:W-:Y:S01]  /*2570*/  @!P6 IMAD.IADD R103, R103, 0x1, -R7.reuse ;  /* 0x000000016767e824 */ /* 0x100fe200078e0a07 */
[C---:B------:R-:W-:Y:S01]  /*2580*/  ISETP.GT.U32.AND P6, PT, R7.reuse, R102, PT ;  /* 0x000000660700720c */ /* 0x040fe20003fc4070 */
[----:B------:R-:W-:Y:S01]  /*2590*/  @!P2 IMAD.IADD R68, R68, 0x1, -R7 ;  /* 0x000000014444a824 */ /* 0x000fe200078e0a07 */
[----:B------:R-:W-:Y:S01]  /*25a0*/  ISETP.GT.U32.AND P2, PT, R7, R74, PT ;  /* 0x0000004a0700720c */ /* 0x000fe20003f44070 */
[----:B------:R-:W-:-:S02]  /*25b0*/  IMAD.MOV R11, RZ, RZ, -R11 ;  /* 0x000000ffff0b7224 */ /* 0x000fc400078e0a0b */
[--C-:B------:R-:W-:Y:S02]  /*25c0*/  @!P3 IMAD.IADD R104, R104, 0x1, -R7.reuse ;  /* 0x000000016868b824 */ /* 0x100fe400078e0a07 */
[--C-:B------:R-:W-:Y:S01]  /*25d0*/  @!P5 IMAD.IADD R97, R97, 0x1, -R7.reuse ;  /* 0x000000016161d824 */ /* 0x100fe200078e0a07 */
[----:B------:R-:W-:Y:S01]  /*25e0*/  ISETP.GE.AND P5, PT, R32, RZ, PT ;  /* 0x000000ff2000720c */ /* 0x000fe20003fa6270 */
[----:B------:R-:W-:Y:S01]  /*25f0*/  @!P4 IMAD.IADD R75, R75, 0x1, -R7 ;  /* 0x000000014b4bc824 */ /* 0x000fe200078e0a07 */
[----:B------:R-:W-:Y:S01]  /*2600*/  IABS R32, R128 ;  /* 0x0000008000207213 */ /* 0x000fe20000000000 */
[C---:B------:R-:W-:Y:S01]  /*2610*/  IMAD R80, R7.reuse, R11, R80 ;  /* 0x0000000b07507224 */ /* 0x040fe200078e0250 */
[C---:B------:R-:W-:Y:S01]  /*2620*/  ISETP.GT.U32.AND P3, PT, R7.reuse, R104, PT ;  /* 0x000000680700720c */ /* 0x040fe20003f64070 */
[----:B------:R-:W-:Y:S01]  /*2630*/  @!P0 IMAD.MOV R44, RZ, RZ, -R44 ;  /* 0x000000ffff2c8224 */ /* 0x000fe200078e0a2c */
[C---:B------:R-:W-:Y:S01]  /*2640*/  ISETP.GT.U32.AND P0, PT, R7.reuse, R103, PT ;  /* 0x000000670700720c */ /* 0x040fe20003f04070 */
[----:B------:R-:W-:Y:S01]  /*2650*/  IMAD.HI.U32 R9, R8, R92, RZ ;  /* 0x0000005c08097227 */ /* 0x000fe200078e00ff */
[----:B------:R-:W-:-:S02]  /*2660*/  ISETP.GT.U32.AND P1, PT, R7, R75, PT ;  /* 0x0000004b0700720c */ /* 0x000fc40003f24070 */
[----:B------:R-:W-:Y:S01]  /*2670*/  ISETP.GT.U32.AND P4, PT, R7, R98, PT ;  /* 0x000000620700720c */ /* 0x000fe20003f84070 */
[----:B------:R-:W-:-:S04]  /*2680*/  IMAD.HI.U32 R10, R8, R82, RZ ;  /* 0x00000052080a7227 */ /* 0x000fc800078e00ff */
[----:B------:R-:W-:Y:S01]  /*2690*/  @!P6 IMAD.IADD R102, R102, 0x1, -R7 ;  /* 0x000000016666e824 */ /* 0x000fe200078e0a07 */
[----:B------:R-:W-:Y:S01]  /*26a0*/  ISETP.GT.U32.AND P6, PT, R7, R80, PT ;  /* 0x000000500700720c */ /* 0x000fe20003fc4070 */
[----:B------:R-:W-:-:S04]  /*26b0*/  IMAD.HI.U32 R11, R8, R32, RZ ;  /* 0x00000020080b7227 */ /* 0x000fc800078e00ff */
[----:B------:R-:W-:Y:S02]  /*26c0*/  IMAD.MOV R9, RZ, RZ, -R9 ;  /* 0x000000ffff097224 */ /* 0x000fe400078e0a09 */
[----:B------:R-:W-:Y:S02]  /*26d0*/  IMAD.MOV R10, RZ, RZ, -R10 ;  /* 0x000000ffff0a7224 */ /* 0x000fe400078e0a0a */
[----:B------:R-:W-:Y:S02]  /*26e0*/  @!P2 IMAD.IADD R74, R74, 0x1, -R7 ;  /* 0x000000014a4aa824 */ /* 0x000fe400078e0a07 */
[----:B------:R-:W-:Y:S02]  /*26f0*/  IMAD.MOV R11, RZ, RZ, -R11 ;  /* 0x000000ffff0b7224 */ /* 0x000fe400078e0a0b */
[C---:B------:R-:W-:Y:S01]  /*2700*/  IMAD R92, R7.reuse, R9, R92 ;  /* 0x00000009075c7224 */ /* 0x040fe200078e025c */
[C---:B------:R-:W-:Y:S01]  /*2710*/  ISETP.GT.U32.AND P2, PT, R7.reuse, R74, PT ;  /* 0x0000004a0700720c */ /* 0x040fe20003f44070 */
[----:B------:R-:W-:-:S02]  /*2720*/  IMAD R82, R7, R10, R82 ;  /* 0x0000000a07527224 */ /* 0x000fc400078e0252 */
[----:B------:R-:W-:Y:S02]  /*2730*/  IMAD R32, R7, R11, R32 ;  /* 0x0000000b07207224 */ /* 0x000fe400078e0220 */
[--C-:B------:R-:W-:Y:S01]  /*2740*/  @!P0 IMAD.IADD R103, R103, 0x1, -R7.reuse ;  /* 0x0000000167678824 */ /* 0x100fe200078e0a07 */
[C---:B------:R-:W-:Y:S01]  /*2750*/  ISETP.GT.U32.AND P0, PT, R7.reuse, R92, PT ;  /* 0x0000005c0700720c */ /* 0x040fe20003f04070 */
[--C-:B------:R-:W-:Y:S01]  /*2760*/  @!P3 IMAD.IADD R104, R104, 0x1, -R7.reuse ;  /* 0x000000016868b824 */ /* 0x100fe200078e0a07 */
[----:B------:R-:W-:Y:S01]  /*2770*/  ISETP.GT.U32.AND P3, PT, R7, R82, PT ;  /* 0x000000520700720c */ /* 0x000fe20003f64070 */
[--C-:B------:R-:W-:Y:S01]  /*2780*/  @!P1 IMAD.IADD R75, R75, 0x1, -R7.reuse ;  /* 0x000000014b4b9824 */ /* 0x100fe200078e0a07 */
[----:B------:R-:W-:Y:S01]  /*2790*/  ISETP.GE.AND P1, PT, R30, RZ, PT ;  /* 0x000000ff1e00720c */ /* 0x000fe20003f26270 */
[--C-:B------:R-:W-:Y:S01]  /*27a0*/  @!P6 IMAD.IADD R80, R80, 0x1, -R7.reuse ;  /* 0x000000015050e824 */ /* 0x100fe200078e0a07 */
[----:B------:R-:W-:Y:S01]  /*27b0*/  ISETP.GT.U32.AND P6, PT, R7, R32, PT ;  /* 0x000000200700720c */ /* 0x000fe20003fc4070 */
[----:B------:R-:W-:Y:S01]  /*27c0*/  @!P2 IMAD.IADD R74, R74, 0x1, -R7 ;  /* 0x000000014a4aa824 */ /* 0x000fe200078e0a07 */
[----:B------:R-:W-:Y:S01]  /*27d0*/  IABS R30, R112 ;  /* 0x00000070001e7213 */ /* 0x000fe20000000000 */
[----:B------:R-:W-:Y:S01]  /*27e0*/  IMAD.HI.U32 R10, R8, R26, RZ ;  /* 0x0000001a080a7227 */ /* 0x000fe200078e00ff */
[----:B------:R-:W-:-:S02]  /*27f0*/  ISETP.GE.AND P2, PT, R28, RZ, PT ;  /* 0x000000ff1c00720c */ /* 0x000fc40003f46270 */
[----:B------:R-:W-:Y:S01]  /*2800*/  IABS R28, R130 ;  /* 0x00000082001c7213 */ /* 0x000fe20000000000 */
[----:B------:R-:W-:-:S04]  /*2810*/  IMAD.HI.U32 R9, R8, R30, RZ ;  /* 0x0000001e08097227 */ /* 0x000fc800078e00ff */
[--C-:B------:R-:W-:Y:S01]  /*2820*/  @!P0 IMAD.IADD R92, R92, 0x1, -R7.reuse ;  /* 0x000000015c5c8824 */ /* 0x100fe200078e0a07 */
[C---:B------:R-:W-:Y:S01]  /*2830*/  ISETP.GT.U32.AND P0, PT, R7.reuse, R80, PT ;  /* 0x000000500700720c */ /* 0x040fe20003f04070 */
[----:B------:R-:W-:Y:S02]  /*2840*/  @!P3 IMAD.IADD R82, R82, 0x1, -R7 ;  /* 0x000000015252b824 */ /* 0x000fe400078e0a07 */
[----:B------:R-:W-:Y:S01]  /*2850*/  IMAD.MOV R9, RZ, RZ, -R9 ;  /* 0x000000ffff097224 */ /* 0x000fe200078e0a09 */
[C---:B------:R-:W-:Y:S01]  /*2860*/  ISETP.GT.U32.AND P3, PT, R7.reuse, R92, PT ;  /* 0x0000005c0700720c */ /* 0x040fe20003f64070 */
[----:B------:R-:W-:Y:S01]  /*2870*/  @!P6 IMAD.IADD R32, R32, 0x1, -R7 ;  /* 0x000000012020e824 */ /* 0x000fe200078e0a07 */
[C---:B------:R-:W-:Y:S01]  /*2880*/  ISETP.GT.U32.AND P6, PT, R7.reuse, R82, PT ;  /* 0x000000520700720c */ /* 0x040fe20003fc4070 */
[----:B------:R-:W-:Y:S02]  /*2890*/  IMAD R30, R7, R9, R30 ;  /* 0x00000009071e7224 */ /* 0x000fe400078e021e */
[----:B------:R-:W-:-:S04]  /*28a0*/  IMAD.HI.U32 R9, R8, R28, RZ ;  /* 0x0000001c08097227 */ /* 0x000fc800078e00ff */
[----:B------:R-:W-:Y:S02]  /*28b0*/  IMAD.MOV R9, RZ, RZ, -R9 ;  /* 0x000000ffff097224 */ /* 0x000fe400078e0a09 */
[--C-:B------:R-:W-:Y:S01]  /*28c0*/  @!P0 IMAD.IADD R80, R80, 0x1, -R7.reuse ;  /* 0x0000000150508824 */ /* 0x100fe200078e0a07 */
[C---:B------:R-:W-:Y:S01]  /*28d0*/  ISETP.GT.U32.AND P0, PT, R7.reuse, R30, PT ;  /* 0x0000001e0700720c */ /* 0x040fe20003f04070 */
[C---:B------:R-:W-:Y:S02]  /*28e0*/  IMAD R28, R7.reuse, R9, R28 ;  /* 0x00000009071c7224 */ /* 0x040fe400078e021c */
[----:B------:R-:W-:Y:S02]  /*28f0*/  @!P6 IMAD.IADD R82, R82, 0x1, -R7 ;  /* 0x000000015252e824 */ /* 0x000fe400078e0a07 */
[----:B------:R-:W-:Y:S01]  /*2900*/  IMAD.HI.U32 R9, R8, R24, RZ ;  /* 0x0000001808097227 */ /* 0x000fe200078e00ff */
[----:B------:R-:W-:-:S03]  /*2910*/  ISETP.GT.U32.AND P6, PT, R7, R28, PT ;  /* 0x0000001c0700720c */ /* 0x000fc60003fc4070 */
[----:B------:R-:W-:Y:S02]  /*2920*/  IMAD.MOV R10, RZ, RZ, -R10 ;  /* 0x000000ffff0a7224 */ /* 0x000fe400078e0a0a */
[----:B------:R-:W-:Y:S02]  /*2930*/  IMAD.MOV R9, RZ, RZ, -R9 ;  /* 0x000000ffff097224 */ /* 0x000fe400078e0a09 */
[--C-:B------:R-:W-:Y:S02]  /*2940*/  @!P0 IMAD.IADD R30, R30, 0x1, -R7.reuse ;  /* 0x000000011e1e8824 */ /* 0x100fe400078e0a07 */
[C---:B------:R-:W-:Y:S02]  /*2950*/  IMAD R26, R7.reuse, R10, R26 ;  /* 0x0000000a071a7224 */ /* 0x040fe400078e021a */
[C---:B------:R-:W-:Y:S01]  /*2960*/  IMAD R24, R7.reuse, R9, R24 ;  /* 0x0000000907187224 */ /* 0x040fe200078e0218 */
[----:B------:R-:W-:Y:S01]  /*2970*/  ISETP.GT.U32.AND P0, PT, R7, R30, PT ;  /* 0x0000001e0700720c */ /* 0x000fe20003f04070 */
[----:B------:R-:W-:-:S02]  /*2980*/  @!P6 IMAD.IADD R28, R28, 0x1, -R7 ;  /* 0x000000011c1ce824 */ /* 0x000fc400078e0a07 */
[----:B------:R-:W-:-:S03]  /*2990*/  IMAD.HI.U32 R9, R8, R18, RZ ;  /* 0x0000001208097227 */ /* 0x000fc600078e00ff */
[C---:B------:R-:W-:Y:S01]  /*29a0*/  ISETP.GT.U32.AND P6, PT, R7.reuse, R28, PT ;  /* 0x0000001c0700720c */ /* 0x040fe20003fc4070 */
[----:B------:R-:W-:Y:S02]  /*29b0*/  IMAD.MOV R9, RZ, RZ, -R9 ;  /* 0x000000ffff097224 */ /* 0x000fe400078e0a09 */
[----:B------:R-:W-:Y:S02]  /*29c0*/  @!P1 IMAD.MOV R46, RZ, RZ, -R46 ;  /* 0x000000ffff2e9224 */ /* 0x000fe400078e0a2e */
[C---:B------:R-:W-:Y:S02]  /*29d0*/  IMAD R18, R7.reuse, R9, R18 ;  /* 0x0000000907127224 */ /* 0x040fe400078e0212 */
[----:B------:R-:W-:Y:S01]  /*29e0*/  @!P0 IMAD.IADD R30, R30, 0x1, -R7 ;  /* 0x000000011e1e8824 */ /* 0x000fe200078e0a07 */
[----:B------:R-:W-:Y:S01]  /*29f0*/  ISETP.GT.U32.AND P0, PT, R7, R26, PT ;  /* 0x0000001a0700720c */ /* 0x000fe20003f04070 */
[----:B------:R-:W-:-:S04]  /*2a00*/  IMAD.HI.U32 R9, R8, R90, RZ ;  /* 0x0000005a08097227 */ /* 0x000fc800078e00ff */
[----:B------:R-:W-:Y:S01]  /*2a10*/  @!P6 IMAD.IADD R28, R28, 0x1, -R7 ;  /* 0x000000011c1ce824 */ /* 0x000fe200078e0a07 */
[----:B------:R-:W-:Y:S01]  /*2a20*/  ISETP.GT.U32.AND P6, PT, R7, R24, PT ;  /* 0x000000180700720c */ /* 0x000fe20003fc4070 */
[----:B------:R-:W-:-:S04]  /*2a30*/  IMAD.HI.U32 R10, R8, R84, RZ ;  /* 0x00000054080a7227 */ /* 0x000fc800078e00ff */
[----:B------:R-:W-:Y:S02]  /*2a40*/  IMAD.MOV R12, RZ, RZ, -R9 ;  /* 0x000000ffff0c7224 */ /* 0x000fe400078e0a09 */
[--C-:B------:R-:W-:Y:S01]  /*2a50*/  @!P0 IMAD.IADD R26, R26, 0x1, -R7.reuse ;  /* 0x000000011a1a8824 */ /* 0x100fe200078e0a07 */
[C---:B------:R-:W-:Y:S01]  /*2a60*/  ISETP.GT.U32.AND P0, PT, R7.reuse, R18, PT ;  /* 0x000000120700720c */ /* 0x040fe20003f04070 */
[----:B------:R-:W-:Y:S02]  /*2a70*/  IMAD.MOV R10, RZ, RZ, -R10 ;  /* 0x000000ffff0a7224 */ /* 0x000fe400078e0a0a */
[C---:B------:R-:W-:Y:S02]  /*2a80*/  IMAD R90, R7.reuse, R12, R90 ;  /* 0x0000000c075a7224 */ /* 0x040fe400078e025a */
[--C-:B------:R-:W-:Y:S01]  /*2a90*/  @!P6 IMAD.IADD R24, R24, 0x1, -R7.reuse ;  /* 0x000000011818e824 */ /* 0x100fe200078e0a07 */
[----:B------:R-:W-:Y:S01]  /*2aa0*/  ISETP.GT.U32.AND P6, PT, R7, R26, PT ;  /* 0x0000001a0700720c */ /* 0x000fe20003fc4070 */
[----:B------:R-:W-:-:S02]  /*2ab0*/  @!P4 IMAD.IADD R98, R98, 0x1, -R7 ;  /* 0x000000016262c824 */ /* 0x000fc400078e0a07 */
[C---:B------:R-:W-:Y:S01]  /*2ac0*/  IMAD R84, R7.reuse, R10, R84 ;  /* 0x0000000a07547224 */ /* 0x040fe200078e0254 */
[C---:B------:R-:W-:Y:S01]  /*2ad0*/  ISETP.GT.U32.AND P1, PT, R7.reuse, R24, PT ;  /* 0x000000180700720c */ /* 0x040fe20003f24070 */
[----:B------:R-:W-:Y:S01]  /*2ae0*/  IMAD.HI.U32 R9, R8, R88, RZ ;  /* 0x0000005808097227 */ /* 0x000fe200078e00ff */
[----:B------:R-:W-:-:S03]  /*2af0*/  ISETP.GT.U32.AND P4, PT, R7, R98, PT ;  /* 0x000000620700720c */ /* 0x000fc60003f84070 */
[----:B------:R-:W-:Y:S02]  /*2b00*/  IMAD.MOV R9, RZ, RZ, -R9 ;  /* 0x000000ffff097224 */ /* 0x000fe400078e0a09 */
[--C-:B------:R-:W-:Y:S02]  /*2b10*/  @!P0 IMAD.IADD R18, R18, 0x1, -R7.reuse ;  /* 0x0000000112128824 */ /* 0x100fe400078e0a07 */
[--C-:B------:R-:W-:Y:S01]  /*2b20*/  @!P6 IMAD.IADD R26, R26, 0x1, -R7.reuse ;  /* 0x000000011a1ae824 */ /* 0x100fe200078e0a07 */
[C---:B------:R-:W-:Y:S01]  /*2b30*/  ISETP.GT.U32.AND P6, PT, R7.reuse, R90, PT ;  /* 0x0000005a0700720c */ /* 0x040fe20003fc4070 */
[C---:B------:R-:W-:Y:S01]  /*2b40*/  IMAD R88, R7.reuse, R9, R88 ;  /* 0x0000000907587224 */ /* 0x040fe200078e0258 */
[C---:B------:R-:W-:Y:S01]  /*2b50*/  ISETP.GT.U32.AND P0, PT, R7.reuse, R18, PT ;  /* 0x000000120700720c */ /* 0x040fe20003f04070 */
[----:B------:R-:W-:Y:S01]  /*2b60*/  @!P1 IMAD.IADD R24, R24, 0x1, -R7 ;  /* 0x0000000118189824 */ /* 0x000fe200078e0a07 */
[----:B------:R-:W-:Y:S01]  /*2b70*/  ISETP.GT.U32.AND P1, PT, R7, R84, PT ;  /* 0x000000540700720c */ /* 0x000fe20003f24070 */
[----:B------:R-:W-:-:S04]  /*2b80*/  IMAD.HI.U32 R9, R8, R79, RZ ;  /* 0x0000004f08097227 */ /* 0x000fc800078e00ff */
[----:B------:R-:W-:Y:S01]  /*2b90*/  @!P4 IMAD.IADD R98, R98, 0x1, -R7 ;  /* 0x000000016262c824 */ /* 0x000fe200078e0a07 */
[----:B------:R-:W-:Y:S01]  /*2ba0*/  ISETP.GT.U32.AND P4, PT, R7, R100, PT ;  /* 0x000000640700720c */ /* 0x000fe20003f84070 */
[----:B------:R-:W-:-:S04]  /*2bb0*/  IMAD.HI.U32 R11, R8, R89, RZ ;  /* 0x00000059080b7227 */ /* 0x000fc800078e00ff */
[--C-:B------:R-:W-:Y:S01]  /*2bc0*/  @!P6 IMAD.IADD R90, R90, 0x1, -R7.reuse ;  /* 0x000000015a5ae824 */ /* 0x100fe200078e0a07 */
[C---:B------:R-:W-:Y:S01]  /*2bd0*/  ISETP.GT.U32.AND P6, PT, R7.reuse, R88, PT ;  /* 0x000000580700720c */ /* 0x040fe20003fc4070 */
[----:B------:R-:W-:Y:S01]  /*2be0*/  @!P1 IMAD.IADD R84, R84, 0x1, -R7 ;  /* 0x0000000154549824 */ /* 0x000fe200078e0a07 */
[----:B------:R-:W-:Y:S01]  /*2bf0*/  ISETP.GE.AND P1, PT, R20, RZ, PT ;  /* 0x000000ff1400720c */ /* 0x000fe20003f26270 */
[----:B------:R-:W-:Y:S02]  /*2c00*/  IMAD.MOV R20, RZ, RZ, -R9 ;  /* 0x000000ffff147224 */ /* 0x000fe400078e0a09 */
[----:B------:R-:W-:Y:S01]  /*2c10*/  @!P2 IMAD.MOV R45, RZ, RZ, -R45 ;  /* 0x000000ffff2da224 */ /* 0x000fe200078e0a2d */
[C---:B------:R-:W-:Y:S01]  /*2c20*/  ISETP.GT.U32.AND P2, PT, R7.reuse, R32, PT ;  /* 0x000000200700720c */ /* 0x040fe20003f44070 */
[----:B------:R-:W-:Y:S02]  /*2c30*/  IMAD R79, R7, R20, R79 ;  /* 0x00000014074f7224 */ /* 0x000fe400078e024f */
[----:B------:R-:W-:-:S02]  /*2c40*/  IMAD.MOV R10, RZ, RZ, -R11 ;  /* 0x000000ffff0a7224 */ /* 0x000fc400078e0a0b */
[--C-:B------:R-:W-:Y:S02]  /*2c50*/  @!P4 IMAD.IADD R100, R100, 0x1, -R7.reuse ;  /* 0x000000016464c824 */ /* 0x100fe400078e0a07 */
[----:B------:R-:W-:Y:S01]  /*2c60*/  @!P6 IMAD.IADD R88, R88, 0x1, -R7 ;  /* 0x000000015858e824 */ /* 0x000fe200078e0a07 */
[C---:B------:R-:W-:Y:S01]  /*2c70*/  ISETP.GT.U32.AND P6, PT, R7.reuse, R79, PT ;  /* 0x0000004f0700720c */ /* 0x040fe20003fc4070 */
[C---:B------:R-:W-:Y:S01]  /*2c80*/  IMAD R89, R7.reuse, R10, R89 ;  /* 0x0000000a07597224 */ /* 0x040fe200078e0259 */
[----:B------:R-:W-:Y:S01]  /*2c90*/  ISETP.GT.U32.AND P4, PT, R7, R100, PT ;  /* 0x000000640700720c */ /* 0x000fe20003f84070 */
[----:B------:R-:W-:-:S04]  /*2ca0*/  IMAD.HI.U32 R10, R8, R76, RZ ;  /* 0x0000004c080a7227 */ /* 0x000fc800078e00ff */
[----:B------:R-:W-:Y:S02]  /*2cb0*/  IMAD.MOV R10, RZ, RZ, -R10 ;  /* 0x000000ffff0a7224 */ /* 0x000fe400078e0a0a */
[--C-:B------:R-:W-:Y:S01]  /*2cc0*/  @!P2 IMAD.IADD R32, R32, 0x1, -R7.reuse ;  /* 0x000000012020a824 */ /* 0x100fe200078e0a07 */
[----:B------:R-:W-:Y:S01]  /*2cd0*/  ISETP.GE.AND P2, PT, R34, RZ, PT ;  /* 0x000000ff2200720c */ /* 0x000fe20003f46270 */
[--C-:B------:R-:W-:Y:S01]  /*2ce0*/  @!P0 IMAD.IADD R18, R18, 0x1, -R7.reuse ;  /* 0x0000000112128824 */ /* 0x100fe200078e0a07 */
[C---:B------:R-:W-:Y:S01]  /*2cf0*/  ISETP.GT.U32.AND P0, PT, R7.reuse, R89, PT ;  /* 0x000000590700720c */ /* 0x040fe20003f04070 */
[----:B------:R-:W-:Y:S01]  /*2d00*/  IMAD R76, R7, R10, R76 ;  /* 0x0000000a074c7224 */ /* 0x000fe200078e024c */
[----:B------:R-:W-:Y:S01]  /*2d10*/  IABS R34, R125 ;  /* 0x0000007d00227213 */ /* 0x000fe20000000000 */
[--C-:B------:R-:W-:Y:S01]  /*2d20*/  @!P3 IMAD.IADD R92, R92, 0x1, -R7.reuse ;  /* 0x000000015c5cb824 */ /* 0x100fe200078e0a07 */
[----:B------:R-:W-:Y:S01]  /*2d30*/  ISETP.GE.AND P3, PT, R35, RZ, PT ;  /* 0x000000ff2300720c */ /* 0x000fe20003f66270 */
[----:B------:R-:W-:Y:S01]  /*2d40*/  @!P6 IMAD.IADD R79, R79, 0x1, -R7 ;  /* 0x000000014f4fe824 */ /* 0x000fe200078e0a07 */
[----:B------:R-:W-:Y:S01]  /*2d50*/  IABS R35, R124 ;  /* 0x0000007c00237213 */ /* 0x000fe20000000000 */
[----:B------:R-:W-:Y:S01]  /*2d60*/  IMAD.HI.U32 R11, R8, R34, RZ ;  /* 0x00000022080b7227 */ /* 0x000fe200078e00ff */
[----:B------:R-:W-:-:S03]  /*2d70*/  ISETP.GT.U32.AND P6, PT, R7, R76, PT ;  /* 0x0000004c0700720c */ /* 0x000fc60003fc4070 */
[----:B------:R-:W-:-:S04]  /*2d80*/  IMAD.HI.U32 R12, R8, R35, RZ ;  /* 0x00000023080c7227 */ /* 0x000fc800078e00ff */
[----:B------:R-:W-:Y:S02]  /*2d90*/  IMAD.MOV R11, RZ, RZ, -R11 ;  /* 0x000000ffff0b7224 */ /* 0x000fe400078e0a0b */
[--C-:B------:R-:W-:Y:S01]  /*2da0*/  @!P4 IMAD.IADD R100, R100, 0x1, -R7.reuse ;  /* 0x000000016464c824 */ /* 0x100fe200078e0a07 */
[----:B------:R-:W-:Y:S01]  /*2db0*/  ISETP.GE.AND P4, PT, R49, RZ, PT ;  /* 0x000000ff3100720c */ /* 0x000fe20003f86270 */
[----:B------:R-:W-:Y:S01]  /*2dc0*/  @!P0 IMAD.IADD R89, R89, 0x1, -R7 ;  /* 0x0000000159598824 */ /* 0x000fe200078e0a07 */
[----:B------:R-:W-:Y:S01]  /*2dd0*/  ISETP.GE.AND P0, PT, R47, RZ, PT ;  /* 0x000000ff2f00720c */ /* 0x000fe20003f06270 */
[----:B------:R-:W-:Y:S01]  /*2de0*/  IMAD.MOV R12, RZ, RZ, -R12 ;  /* 0x000000ffff0c7224 */ /* 0x000fe200078e0a0c */
[----:B------:R-:W-:Y:S01]  /*2df0*/  IABS R49, R106 ;  /* 0x0000006a00317213 */ /* 0x000fe20000000000 */
[C---:B------:R-:W-:Y:S01]  /*2e00*/  IMAD R34, R7.reuse, R11, R34 ;  /* 0x0000000b07227224 */ /* 0x040fe200078e0222 */
[----:B------:R-:W-:Y:S01]  /*2e10*/  IABS R47, R54 ;  /* 0x00000036002f7213 */ /* 0x000fe20000000000 */
[----:B------:R-:W-:-:S02]  /*2e20*/  IMAD R35, R7, R12, R35 ;  /* 0x0000000c07237224 */ /* 0x000fc400078e0223 */
[----:B------:R-:W-:Y:S01]  /*2e30*/  @!P6 IMAD.IADD R76, R76, 0x1, -R7 ;  /* 0x000000014c4ce824 */ /* 0x000fe200078e0a07 */
[----:B------:R-:W-:Y:S01]  /*2e40*/  ISETP.GT.U32.AND P6, PT, R7, R34, PT ;  /* 0x000000220700720c */ /* 0x000fe20003fc4070 */
[----:B------:R-:W-:-:S04]  /*2e50*/  IMAD.HI.U32 R9, R8, R61, RZ ;  /* 0x0000003d08097227 */ /* 0x000fc800078e00ff */
[----:B------:R-:W-:-:S04]  /*2e60*/  IMAD.HI.U32 R10, R8, R56, RZ ;  /* 0x00000038080a7227 */ /* 0x000fc800078e00ff */
[----:B------:R-:W-:-:S04]  /*2e70*/  IMAD.HI.U32 R11, R8, R57, RZ ;  /* 0x00000039080b7227 */ /* 0x000fc800078e00ff */
[----:B------:R-:W-:-:S04]  /*2e80*/  IMAD.HI.U32 R12, R8, R49, RZ ;  /* 0x00000031080c7227 */ /* 0x000fc800078e00ff */
[----:B------:R-:W-:-:S04]  /*2e90*/  IMAD.HI.U32 R8, R8, R47, RZ ;  /* 0x0000002f08087227 */ /* 0x000fc800078e00ff */
[----:B------:R-:W-:Y:S01]  /*2ea0*/  @!P5 IMAD.MOV R48, RZ, RZ, -R48 ;  /* 0x000000ffff30d224 */ /* 0x000fe200078e0a30 */
[C---:B------:R-:W-:Y:S01]  /*2eb0*/  ISETP.GT.U32.AND P5, PT, R7.reuse, R90, PT ;  /* 0x0000005a0700720c */ /* 0x040fe20003fa4070 */
[----:B------:R-:W-:Y:S02]  /*2ec0*/  IMAD.MOV R8, RZ, RZ, -R8 ;  /* 0x000000ffff087224 */ /* 0x000fe400078e0a08 */
[----:B------:R-:W-:Y:S01]  /*2ed0*/  @!P4 IMAD.MOV R50, RZ, RZ, -R50 ;  /* 0x000000ffff32c224 */ /* 0x000fe200078e0a32 */
[C---:B------:R-:W-:Y:S01]  /*2ee0*/  ISETP.GT.U32.AND P4, PT, R7.reuse, R84, PT ;  /* 0x000000540700720c */ /* 0x040fe20003f84070 */
[----:B------:R-:W-:Y:S01]  /*2ef0*/  @!P3 IMAD.MOV R51, RZ, RZ, -R51 ;  /* 0x000000ffff33b224 */ /* 0x000fe200078e0a33 */
[C---:B------:R-:W-:Y:S01]  /*2f00*/  ISETP.GT.U32.AND P3, PT, R7.reuse, R89, PT ;  /* 0x000000590700720c */ /* 0x040fe20003f64070 */
[----:B------:R-:W-:Y:S01]  /*2f10*/  @!P2 IMAD.MOV R52, RZ, RZ, -R52 ;  /* 0x000000ffff34a224 */ /* 0x000fe200078e0a34 */
[C---:B------:R-:W-:Y:S01]  /*2f20*/  ISETP.GT.U32.AND P2, PT, R7.reuse, R88, PT ;  /* 0x000000580700720c */ /* 0x040fe20003f44070 */
[----:B------:R-:W-:Y:S01]  /*2f30*/  @!P1 IMAD.MOV R53, RZ, RZ, -R53 ;  /* 0x000000ffff359224 */ /* 0x000fe200078e0a35 */
[C---:B------:R-:W-:Y:S01]  /*2f40*/  ISETP.GT.U32.AND P1, PT, R7.reuse, R79, PT ;  /* 0x0000004f0700720c */ /* 0x040fe20003f24070 */
[----:B------:R-:W-:-:S02]  /*2f50*/  IMAD R47, R7, R8, R47 ;  /* 0x00000008072f7224 */ /* 0x000fc400078e022f */
[----:B------:R-:W0:Y:S01]  /*2f60*/  LDS R8, [UR9] ;  /* 0x00000009ff087984 */ /* 0x000e220008000800 */
[----:B------:R-:W-:Y:S01]  /*2f70*/  @!P0 IMAD.MOV R55, RZ, RZ, -R55 ;  /* 0x000000ffff378224 */ /* 0x000fe200078e0a37 */
[----:B------:R-:W-:Y:S01]  /*2f80*/  ISETP.GT.U32.AND P0, PT, R7, R76, PT ;  /* 0x0000004c0700720c */ /* 0x000fe20003f04070 */
[----:B------:R-:W-:Y:S02]  /*2f90*/  IMAD.MOV R20, RZ, RZ, -R9 ;  /* 0x000000ffff147224 */ /* 0x000fe400078e0a09 */
[----:B------:R-:W-:Y:S02]  /*2fa0*/  IMAD.MOV R10, RZ, RZ, -R10 ;  /* 0x000000ffff0a7224 */ /* 0x000fe400078e0a0a */
[----:B------:R-:W-:Y:S02]  /*2fb0*/  IMAD.MOV R72, RZ, RZ, -R11 ;  /* 0x000000ffff487224 */ /* 0x000fe400078e0a0b */
[----:B------:R-:W-:Y:S02]  /*2fc0*/  IMAD.MOV R12, RZ, RZ, -R12 ;  /* 0x000000ffff0c7224 */ /* 0x000fe400078e0a0c */
[----:B------:R-:W-:-:S02]  /*2fd0*/  @!P6 IMAD.IADD R34, R34, 0x1, -R7 ;  /* 0x000000012222e824 */ /* 0x000fc400078e0a07 */
[----:B------:R-:W-:Y:S01]  /*2fe0*/  @!P5 IMAD.IADD R90, R90, 0x1, -R7 ;  /* 0x000000015a5ad824 */ /* 0x000fe200078e0a07 */
[C---:B------:R-:W-:Y:S01]  /*2ff0*/  ISETP.GT.U32.AND P5, PT, R7.reuse, R35, PT ;  /* 0x000000230700720c */ /* 0x040fe20003fa4070 */
[C---:B------:R-:W-:Y:S01]  /*3000*/  IMAD R61, R7.reuse, R20, R61 ;  /* 0x00000014073d7224 */ /* 0x040fe200078e023d */
[C---:B------:R-:W-:Y:S01]  /*3010*/  ISETP.GT.U32.AND P6, PT, R7.reuse, R34, PT ;  /* 0x000000220700720c */ /* 0x040fe20003fc4070 */
[C---:B------:R-:W-:Y:S02]  /*3020*/  IMAD R56, R7.reuse, R10, R56 ;  /* 0x0000000a07387224 */ /* 0x040fe400078e0238 */
[C---:B------:R-:W-:Y:S02]  /*3030*/  IMAD R57, R7.reuse, R72, R57 ;  /* 0x0000004807397224 */ /* 0x040fe400078e0239 */
[C---:B------:R-:W-:Y:S02]  /*3040*/  IMAD R49, R7.reuse, R12, R49 ;  /* 0x0000000c07317224 */ /* 0x040fe400078e0231 */
[--C-:B------:R-:W-:Y:S01]  /*3050*/  @!P4 IMAD.IADD R84, R84, 0x1, -R7.reuse ;  /* 0x000000015454c824 */ /* 0x100fe200078e0a07 */
[----:B------:R-:W-:Y:S01]  /*3060*/  ISETP.GT.U32.AND P4, PT, R7, R61, PT ;  /* 0x0000003d0700720c */ /* 0x000fe20003f84070 */
[--C-:B------:R-:W-:Y:S01]  /*3070*/  @!P3 IMAD.IADD R89, R89, 0x1, -R7.reuse ;  /* 0x000000015959b824 */ /* 0x100fe200078e0a07 */
[C---:B------:R-:W-:Y:S01]  /*3080*/  ISETP.GT.U32.AND P3, PT, R7.reuse, R56, PT ;  /* 0x000000380700720c */ /* 0x040fe20003f64070 */
[--C-:B------:R-:W-:Y:S01]  /*3090*/  @!P2 IMAD.IADD R88, R88, 0x1, -R7.reuse ;  /* 0x000000015858a824 */ /* 0x100fe200078e0a07 */
[----:B------:R-:W-:Y:S01]  /*30a0*/  ISETP.GT.U32.AND P2, PT, R7, R57, PT ;  /* 0x000000390700720c */ /* 0x000fe20003f44070 */
[--C-:B------:R-:W-:Y:S01]  /*30b0*/  @!P1 IMAD.IADD R79, R79, 0x1, -R7.reuse ;  /* 0x000000014f4f9824 */ /* 0x100fe200078e0a07 */
[----:B------:R-:W-:Y:S01]  /*30c0*/  ISETP.GT.U32.AND P1, PT, R7, R49, PT ;  /* 0x000000310700720c */ /* 0x000fe20003f24070 */
[--C-:B------:R-:W-:Y:S01]  /*30d0*/  @!P0 IMAD.IADD R76, R76, 0x1, -R7.reuse ;  /* 0x000000014c4c8824 */ /* 0x100fe200078e0a07 */
[----:B------:R-:W-:Y:S01]  /*30e0*/  ISETP.GE.AND P0, PT, R22, RZ, PT ;  /* 0x000000ff1600720c */ /* 0x000fe20003f06270 */
[--C-:B------:R-:W-:Y:S01]  /*30f0*/  @!P5 IMAD.IADD R35, R35, 0x1, -R7.reuse ;  /* 0x000000012323d824 */ /* 0x100fe200078e0a07 */
[----:B------:R-:W-:Y:S01]  /*3100*/  ISETP.GE.AND P5, PT, R21, RZ, PT ;  /* 0x000000ff1500720c */ /* 0x000fe20003fa6270 */
[--C-:B------:R-:W-:Y:S01]  /*3110*/  @!P6 IMAD.IADD R34, R34, 0x1, -R7.reuse ;  /* 0x000000012222e824 */ /* 0x100fe200078e0a07 */
[----:B------:R-:W1:Y:S01]  /*3120*/  LDC.64 R20, c[0x0][0x3a0] ;  /* 0x0000e800ff147b82 */ /* 0x000e620000000a00 */
[----:B------:R-:W-:Y:S01]  /*3130*/  ISETP.GT.U32.AND P6, PT, R7, R47, PT ;  /* 0x0000002f0700720c */ /* 0x000fe20003fc4070 */
[--C-:B------:R-:W-:Y:S01]  /*3140*/  @!P4 IMAD.IADD R61, R61, 0x1, -R7.reuse ;  /* 0x000000013d3dc824 */ /* 0x100fe200078e0a07 */
[----:B------:R-:W-:Y:S01]  /*3150*/  ISETP.GE.AND P4, PT, R17, RZ, PT ;  /* 0x000000ff1100720c */ /* 0x000fe20003f86270 */
[--C-:B------:R-:W-:Y:S01]  /*3160*/  @!P3 IMAD.IADD R56, R56, 0x1, -R7.reuse ;  /* 0x000000013838b824 */ /* 0x100fe200078e0a07 */
[----:B------:R-:W-:Y:S01]  /*3170*/  ISETP.GE.AND P3, PT, R19, RZ, PT ;  /* 0x000000ff1300720c */ /* 0x000fe20003f66270 */
[--C-:B------:R-:W-:Y:S01]  /*3180*/  @!P2 IMAD.IADD R57, R57, 0x1, -R7.reuse ;  /* 0x000000013939a824 */ /* 0x100fe200078e0a07 */
[----:B------:R-:W-:Y:S01]  /*3190*/  ISETP.GE.AND P2, PT, R29, RZ, PT ;  /* 0x000000ff1d00720c */ /* 0x000fe20003f46270 */
[--C-:B------:R-:W-:Y:S01]  /*31a0*/  @!P1 IMAD.IADD R49, R49, 0x1, -R7.reuse ;  /* 0x0000000131319824 */ /* 0x100fe200078e0a07 */
[----:B------:R-:W-:Y:S01]  /*31b0*/  ISETP.GE.AND P1, PT, R23, RZ, PT ;  /* 0x000000ff1700720c */ /* 0x000fe20003f26270 */
[----:B------:R-:W-:Y:S01]  /*31c0*/  @!P0 IMAD.MOV R58, RZ, RZ, -R58 ;  /* 0x000000ffff3a8224 */ /* 0x000fe200078e0a3a */
[----:B------:R-:W2:Y:S01]  /*31d0*/  LDC.64 R22, c[0x0][0x3a8] ;  /* 0x0000ea00ff167b82 */ /* 0x000ea20000000a00 */
[C---:B------:R-:W-:Y:S01]  /*31e0*/  ISETP.GT.U32.AND P0, PT, R7.reuse, R35, PT ;  /* 0x000000230700720c */ /* 0x040fe20003f04070 */
[----:B------:R-:W-:Y:S01]  /*31f0*/  @!P5 IMAD.MOV R60, RZ, RZ, -R60 ;  /* 0x000000ffff3cd224 */ /* 0x000fe200078e0a3c */
[----:B------:R-:W-:Y:S01]  /*3200*/  ISETP.GT.U32.AND P5, PT, R7, R61, PT ;  /* 0x0000003d0700720c */ /* 0x000fe20003fa4070 */
[----:B------:R-:W-:Y:S01]  /*3210*/  @!P6 IMAD.IADD R47, R47, 0x1, -R7 ;  /* 0x000000012f2fe824 */ /* 0x000fe200078e0a07 */
[----:B0-----:R-:W-:Y:S01]  /*3220*/  R2UR UR8, R8 ;  /* 0x00000000080872ca */ /* 0x001fe200000e0000 */
[----:B------:R-:W-:Y:S01]  /*3230*/  @!P4 IMAD.MOV R62, RZ, RZ, -R62 ;  /* 0x000000ffff3ec224 */ /* 0x000fe200078e0a3e */
[C---:B------:R-:W-:Y:S01]  /*3240*/  ISETP.GT.U32.AND P4, PT, R7.reuse, R56, PT ;  /* 0x000000380700720c */ /* 0x040fe20003f84070 */
[----:B------:R-:W-:Y:S01]  /*3250*/  @!P3 IMAD.MOV R63, RZ, RZ, -R63 ;  /* 0x000000ffff3fb224 */ /* 0x000fe200078e0a3f */
[C---:B------:R-:W-:Y:S01]  /*3260*/  ISETP.GT.U32.AND P3, PT, R7.reuse, R57, PT ;  /* 0x000000390700720c */ /* 0x040fe20003f64070 */
[----:B------:R-:W-:Y:S01]  /*3270*/  @!P2 IMAD.MOV R64, RZ, RZ, -R64 ;  /* 0x000000ffff40a224 */ /* 0x000fe200078e0a40 */
[C---:B------:R-:W-:Y:S01]  /*3280*/  ISETP.GT.U32.AND P2, PT, R7.reuse, R49, PT ;  /* 0x000000310700720c */ /* 0x040fe20003f44070 */
[----:B------:R-:W-:Y:S01]  /*3290*/  @!P1 IMAD.MOV R65, RZ, RZ, -R65 ;  /* 0x000000ffff419224 */ /* 0x000fe200078e0a41 */
[----:B------:R-:W-:Y:S01]  /*32a0*/  ISETP.GT.U32.AND P6, PT, R7, R47, PT ;  /* 0x0000002f0700720c */ /* 0x000fe20003fc4070 */
[----:B------:R-:W-:Y:S01]  /*32b0*/  @!P0 IMAD.IADD R35, R35, 0x1, -R7 ;  /* 0x0000000123238824 */ /* 0x000fe200078e0a07 */
[----:B------:R-:W-:Y:S01]  /*32c0*/  SHF.R.U32.HI R8, RZ, 0x7, R81 ;  /* 0x00000007ff087819 */ /* 0x000fe20000011651 */
[----:B-1----:R-:W-:Y:S01]  /*32d0*/  IMAD R87, R0, R21, RZ ;  /* 0x0000001500577224 */ /* 0x002fe200078e02ff */
[----:B------:R-:W-:Y:S01]  /*32e0*/  ISETP.GE.AND P1, PT, R27, RZ, PT ;  /* 0x000000ff1b00720c */ /* 0x000fe20003f26270 */
[--C-:B------:R-:W-:Y:S01]  /*32f0*/  @!P5 IMAD.IADD R61, R61, 0x1, -R7.reuse ;  /* 0x000000013d3dd824 */ /* 0x100fe200078e0a07 */
[----:B------:R-:W-:Y:S01]  /*3300*/  ISETP.GE.AND P0, PT, R25, RZ, PT ;  /* 0x000000ff1900720c */ /* 0x000fe20003f06270 */
[--C-:B------:R-:W-:Y:S01]  /*3310*/  @!P4 IMAD.IADD R56, R56, 0x1, -R7.reuse ;  /* 0x000000013838c824 */ /* 0x100fe200078e0a07 */
[----:B------:R-:W-:Y:S01]  /*3320*/  SGXT.U32 R0, R8, 0x1 ;  /* 0x000000010800781a */ /* 0x000fe20000000000 */
[--C-:B------:R-:W-:Y:S01]  /*3330*/  @!P3 IMAD.IADD R57, R57, 0x1, -R7.reuse ;  /* 0x000000013939b824 */ /* 0x100fe200078e0a07 */
[----:B------:R-:W-:Y:S01]  /*3340*/  ISETP.GE.AND P3, PT, R77, RZ, PT ;  /* 0x000000ff4d00720c */ /* 0x000fe20003f66270 */
[--C-:B------:R-:W-:Y:S01]  /*3350*/  @!P2 IMAD.IADD R49, R49, 0x1, -R7.reuse ;  /* 0x000000013131a824 */ /* 0x100fe200078e0a07 */
[----:B------:R-:W-:Y:S01]  /*3360*/  ISETP.GE.AND P5, PT, R33, RZ, PT ;  /* 0x000000ff2100720c */ /* 0x000fe20003fa6270 */
[----:B--2---:R-:W-:Y:S01]  /*3370*/  IMAD R93, R0, R22, RZ ;  /* 0x00000016005d7224 */ /* 0x004fe200078e02ff */
[----:B------:R-:W-:Y:S01]  /*3380*/  ISETP.GE.AND P4, PT, R78, RZ, PT ;  /* 0x000000ff4e00720c */ /* 0x000fe20003f86270 */
[----:B------:R-:W-:Y:S01]  /*3390*/  @!P6 IMAD.IADD R47, R47, 0x1, -R7 ;  /* 0x000000012f2fe824 */ /* 0x000fe200078e0a07 */
[----:B------:R-:W-:Y:S01]  /*33a0*/  BAR.SYNC.DEFER_BLOCKING 0x0 ;  /* 0x0000000000007b1d */ /* 0x000fe20000010000 */
[----:B------:R-:W-:Y:S01]  /*33b0*/  VIADD R7, R20, 0x3f ;  /* 0x0000003f14077836 */ /* 0x000fe20000000000 */
[----:B------:R-:W-:Y:S01]  /*33c0*/  ISETP.GE.AND P2, PT, R73, RZ, PT ;  /* 0x000000ff4900720c */ /* 0x000fe20003f46270 */
[----:B------:R-:W-:Y:S01]  /*33d0*/  IMAD R91, R22, 0x2, R93 ;  /* 0x00000002165b7824 */ /* 0x000fe200078e025d */
[----:B------:R-:W-:Y:S01]  /*33e0*/  LOP3.LUT R12, R0, 0x8, RZ, 0xfc, !PT ;  /* 0x00000008000c7812 */ /* 0x000fe200078efcff */
[----:B------:R-:W-:Y:S01]  /*33f0*/  @!P1 IMAD.MOV R66, RZ, RZ, -R66 ;  /* 0x000000ffff429224 */ /* 0x000fe200078e0a42 */
[----:B------:R-:W-:Y:S01]  /*3400*/  ISETP.NE.U32.AND P1, PT, R3, RZ, PT ;  /* 0x000000ff0300720c */ /* 0x000fe20003f25070 */
[----:B------:R-:W-:Y:S01]  /*3410*/  @!P0 IMAD.MOV R67, RZ, RZ, -R67 ;  /* 0x000000ffff438224 */ /* 0x000fe200078e0a43 */
[----:B------:R-:W-:Y:S01]  /*3420*/  ISETP.GT.AND P0, PT, R7, 0x3f, PT ;  /* 0x0000003f0700780c */ /* 0x000fe20003f04270 */
[----:B------:R-:W-:Y:S01]  /*3430*/  IMAD R77, R22, 0x2, R91 ;  /* 0x00000002164d7824 */ /* 0x000fe200078e025b */
[----:B------:R-:W-:Y:S01]  /*3440*/  LOP3.LUT R9, R0, 0xa, RZ, 0xfc, !PT ;  /* 0x0000000a00097812 */ /* 0x000fe200078efcff */
[----:B----4-:R-:W-:Y:S10]  /*3450*/  BRA.U UP0, `(.L_x_5) ;  /* 0x0000000100187547 */ /* 0x010ff4000b800000 */
[----:B------:R-:W-:Y:S01]  /*3460*/  ELECT P6, URZ, PT ;  /* 0x0000000000ff782f */ /* 0x000fe200038c0000 */
[----:B------:R-:W-:Y:S01]  /*3470*/  IMAD.MOV.U32 R8, RZ, RZ, 0x1 ;  /* 0x00000001ff087424 */ /* 0x000fe200078e00ff */
[----:B------:R-:W-:Y:S01]  /*3480*/  UMOV UR5, 0x40 ;  /* 0x0000004000057882 */ /* 0x000fe20000000000 */
[----:B------:R-:W-:Y:S01]  /*3490*/  UVIRTCOUNT.DEALLOC.SMPOOL 0x80 ;  /* 0x000000800000784c */ /* 0x000fe20000000000 */
[----:B------:R-:W-:-:S09]  /*34a0*/  ULEA UR5, UR4, UR5, 0x18 ;  /* 0x0000000504057291 */ /* 0x000fd2000f8ec0ff */
[----:B------:R0:W-:Y:S03]  /*34b0*/  @P6 STS.U8 [UR5], R8 ;  /* 0x00000008ff006988 */ /* 0x0001e60008000005 */
.L_x_5:
[----:B------:R-:W-:Y:S01]  /*34c0*/  UIADD3 UR10, UPT, UPT, UR10, UR6, UR8 ;  /* 0x000000060a0a7290 */ /* 0x000fe2000fffe008 */
[----:B------:R-:W-:Y:S01]  /*34d0*/  IMAD R73, R22, 0x2, R77 ;  /* 0x0000000216497824 */ /* 0x000fe200078e024d */
[----:B------:R-:W-:Y:S01]  /*34e0*/  VOTEU.ALL UP1, P1 ;  /* 0x0000000000ff7886 */ /* 0x000fe20000820000 */
[----:B------:R-:W-:Y:S01]  /*34f0*/  VOTEU.ALL UP2, P1 ;  /* 0x0000000000ff7886 */ /* 0x000fe20000840000 */
[----:B------:R-:W-:Y:S01]  /*3500*/  IMAD.SHL.U32 R86, R87, 0x2, RZ ;  /* 0x0000000257567824 */ /* 0x000fe200078e00ff */
[----:B------:R-:W-:Y:S01]  /*3510*/  ISETP.LT.AND P6, PT, R12, R20, P0 ;  /* 0x000000140c00720c */ /* 0x000fe200007c1270 */
[----:B------:R-:W-:Y:S01]  /*3520*/  IMAD R29, R22, 0x2, R73 ;  /* 0x00000002161d7824 */ /* 0x000fe200078e0249 */
[----:B------:R-:W-:-:S04]  /*3530*/  @!UP1 UIADD3 UR4, UPT, UPT, -UR7, 0x100000, URZ ;  /* 0x0010000007049890 */ /* 0x000fc8000fffe1ff */
[----:B------:R-:W-:Y:S02]  /*3540*/  @!UP1 USHF.L.U32 UR5, UR4, 0xb, URZ ;  /* 0x0000000b04059899 */ /* 0x000fe400080006ff */
[----:B------:R-:W-:Y:S01]  /*3550*/  @!UP1 USHF.L.U32 UR4, UR4, 0x1, URZ ;  /* 0x0000000104049899 */ /* 0x000fe200080006ff */
[----:B------:R-:W-:Y:S01]  /*3560*/  @!P5 IMAD.MOV R68, RZ, RZ, -R68 ;  /* 0x000000ffff44d224 */ /* 0x000fe200078e0a44 */
[----:B------:R-:W-:Y:S01]  /*3570*/  STTM.x128 tmem[UR10], RZ ;  /* 0x000000ff000079ed */ /* 0x000fe200083c000a */
[----:B------:R-:W1:Y:S02]  /*3580*/  FENCE.VIEW.ASYNC.T ;  /* 0x00000000000073c6 */ /* 0x000e640000000200 */
[----:B-1----:R-:W-:Y:S01]  /*3590*/  BAR.SYNC.DEFER_BLOCKING 0x0 ;  /* 0x0000000000007b1d */ /* 0x002fe20000010000 */
[----:B------:R-:W-:Y:S01]  /*35a0*/  IMAD R83, R22, 0x2, R29 ;  /* 0x0000000216537824 */ /* 0x000fe200078e021d */
[----:B------:R-:W-:-:S03]  /*35b0*/  IADD3 R78, P5, PT, R86, UR20, RZ ;  /* 0x00000014564e7c10 */ /* 0x000fc6000ffbe0ff */
[C---:B------:R-:W-:Y:S01]  /*35c0*/  IMAD R27, R22.reuse, 0x2, R83 ;  /* 0x00000002161b7824 */ /* 0x040fe200078e0253 */
[----:B------:R-:W-:Y:S02]  /*35d0*/  LEA.HI.X.SX32 R72, R87, UR21, 0x1, P5 ;  /* 0x0000001557487c11 */ /* 0x000fe4000a8f0eff */
[----:B------:R-:W-:Y:S01]  /*35e0*/  PRMT R185, RZ, 0x7610, R185 ;  /* 0x00007610ffb97816 */ /* 0x000fe200000000b9 */
[C---:B------:R-:W-:Y:S01]  /*35f0*/  IMAD R17, R22.reuse, 0x2, R27 ;  /* 0x0000000216117824 */ /* 0x040fe200078e021b */
[C---:B------:R-:W-:Y:S01]  /*3600*/  LEA R10, P5, R29.reuse, R78, 0x1 ;  /* 0x0000004e1d0a7211 */ /* 0x040fe200078a08ff */
[----:B------:R-:W-:Y:S02]  /*3610*/  @!P4 IMAD.MOV R69, RZ, RZ, -R69 ;  /* 0x000000ffff45c224 */ /* 0x000fe400078e0a45 */
[----:B------:R-:W-:Y:S01]  /*3620*/  @!P3 IMAD.MOV R70, RZ, RZ, -R70 ;  /* 0x000000ffff46b224 */ /* 0x000fe200078e0a46 */
[----:B------:R-:W-:Y:S02]  /*3630*/  LEA.HI.X.SX32 R11, R29, R72, 0x1, P5 ;  /* 0x000000481d0b7211 */ /* 0x000fe400028f0eff */
[----:B------:R-:W-:Y:S01]  /*3640*/  PRMT R201, RZ, 0x7610, R201 ;  /* 0x00007610ffc97816 */ /* 0x000fe200000000c9 */
[----:B------:R-:W-:Y:S01]  /*3650*/  @!P2 IMAD.MOV R71, RZ, RZ, -R71 ;  /* 0x000000ffff47a224 */ /* 0x000fe200078e0a47 */
[----:B------:R-:W-:Y:S01]  /*3660*/  ISETP.LT.AND P5, PT, R9, R20, P0 ;  /* 0x000000140900720c */ /* 0x000fe200007a1270 */
[----:B------:R-:W1:Y:S01]  /*3670*/  LDCU UR6, c[0x0][0x3b0] ;  /* 0x00007600ff0677ac */ /* 0x000e620008000800 */
[----:B------:R-:W2:Y:S02]  /*3680*/  FENCE.VIEW.ASYNC.S ;  /* 0x00000000000073c6 */ /* 0x000ea40000000000 */
[----:B--2---:R2:W3:Y:S02]  /*3690*/  @!UP2 SYNCS.EXCH.64 URZ, [UR11], UR4 ;  /* 0x000000040bffa5b2 */ /* 0x0044e40008000100 */
[----:B---3--:R-:W-:Y:S01]  /*36a0*/  BAR.SYNC.DEFER_BLOCKING 0x0 ;  /* 0x0000000000007b1d */ /* 0x008fe20000010000 */
[----:B------:R-:W-:-:S04]  /*36b0*/  IMAD R19, R22, 0x2, R17 ;  /* 0x0000000216137824 */ /* 0x000fc800078e0211 */
[----:B------:R-:W-:Y:S01]  /*36c0*/  IMAD R21, R22, 0x2, R19 ;  /* 0x0000000216157824 */ /* 0x000fe200078e0213 */
[----:B------:R-:W-:-:S03]  /*36d0*/  LOP3.LUT R12, R0, 0x10, RZ, 0xfc, !PT ;  /* 0x00000010000c7812 */ /* 0x000fc600078efcff */
[----:B------:R-:W-:Y:S01]  /*36e0*/  IMAD R81, R22, 0x2, R21 ;  /* 0x0000000216517824 */ /* 0x000fe200078e0215 */
[----:B------:R-:W-:-:S03]  /*36f0*/  ISETP.LT.AND P4, PT, R12, R20, P0 ;  /* 0x000000140c00720c */ /* 0x000fc60000781270 */
[----:B------:R-:W-:Y:S01]  /*3700*/  IMAD R25, R22, 0x2, R81 ;  /* 0x0000000216197824 */ /* 0x000fe200078e0251 */
[----:B------:R3:W4:Y:S01]  /*3710*/  @P6 LDG.E.U16 R203, desc[UR18][R10.64] ;  /* 0x000000120acb6981 */ /* 0x000722000c1e1500 */
[----:B0-----:R-:W-:-:S04]  /*3720*/  LEA R8, P6, R83, R78, 0x1 ;  /* 0x0000004e53087211 */ /* 0x001fc800078c08ff */
[----:B------:R-:W-:Y:S01]  /*3730*/  LEA.HI.X.SX32 R9, R83, R72, 0x1, P6 ;  /* 0x0000004853097211 */ /* 0x000fe200030f0eff */
[----:B------:R-:W-:Y:S01]  /*3740*/  IMAD R13, R22, 0x2, R25 ;  /* 0x00000002160d7824 */ /* 0x000fe200078e0219 */
[----:B------:R-:W-:Y:S02]  /*3750*/  ISETP.GE.AND P3, PT, R31, RZ, PT ;  /* 0x000000ff1f00720c */ /* 0x000fe40003f66270 */
[----:B------:R-:W-:Y:S01]  /*3760*/  LOP3.LUT R12, R0, 0x18, RZ, 0xfc, !PT ;  /* 0x00000018000c7812 */ /* 0x000fe200078efcff */
[----:B------:R0:W5:Y:S01]  /*3770*/  @P5 LDG.E.U16 R185, desc[UR18][R8.64] ;  /* 0x0000001208b95981 */ /* 0x000162000c1e1500 */
[----:B---3--:R-:W-:Y:S01]  /*3780*/  LEA R10, P5, R19, R78, 0x1 ;  /* 0x0000004e130a7211 */ /* 0x008fe200078a08ff */
[C---:B------:R-:W-:Y:S01]  /*3790*/  IMAD R31, R22.reuse, 0x2, R13 ;  /* 0x00000002161f7824 */ /* 0x040fe200078e020d */
[----:B------:R-:W-:Y:S02]  /*37a0*/  ISETP.GE.AND P6, PT, R15, RZ, PT ;  /* 0x000000ff0f00720c */ /* 0x000fe40003fc6270 */
[----:B------:R-:W-:Y:S01]  /*37b0*/  LEA.HI.X.SX32 R11, R19, R72, 0x1, P5 ;  /* 0x00000048130b7211 */ /* 0x000fe200028f0eff */
[----:B------:R-:W-:Y:S01]  /*37c0*/  IMAD R33, R22, 0x2, R31 ;  /* 0x0000000216217824 */ /* 0x000fe200078e021f */
[----:B------:R-:W-:-:S03]  /*37d0*/  ISETP.LT.AND P5, PT, R12, R20, P0 ;  /* 0x000000140c00720c */ /* 0x000fc600007a1270 */
[----:B------:R3:W2:Y:S01]  /*37e0*/  @P4 LDG.E.U16 R201, desc[UR18][R10.64] ;  /* 0x000000120ac94981 */ /* 0x0006a2000c1e1500 */
[C---:B0-----:R-:W-:Y:S01]  /*37f0*/  LEA R8, P4, R13.reuse, R78, 0x1 ;  /* 0x0000004e0d087211 */ /* 0x041fe200078808ff */
[C---:B------:R-:W-:Y:S01]  /*3800*/  IMAD R107, R22.reuse, 0x2, R33 ;  /* 0x00000002166b7824 */ /* 0x040fe200078e0221 */
[----:B------:R-:W-:Y:S02]  /*3810*/  PRMT R15, RZ, 0x7610, R15 ;  /* 0x00007610ff0f7816 */ /* 0x000fe4000000000f */
[----:B------:R-:W-:Y:S01]  /*3820*/  LEA.HI.X.SX32 R9, R13, R72, 0x1, P4 ;  /* 0x000000480d097211 */ /* 0x000fe200020f0eff */
[----:B------:R-:W-:Y:S01]  /*3830*/  IMAD R13, R22, 0x2, R107 ;  /* 0x00000002160d7824 */ /* 0x000fe200078e026b */
[----:B------:R-:W-:Y:S02]  /*3840*/  LOP3.LUT R12, R0, 0x1a, RZ, 0xfc, !PT ;  /* 0x0000001a000c7812 */ /* 0x000fe400078efcff */
[----:B------:R-:W-:Y:S01]  /*3850*/  ISETP.GE.AND P4, PT, R85, RZ, PT ;  /* 0x000000ff5500720c */ /* 0x000fe20003f86270 */
[----:B------:R-:W-:Y:S01]  /*3860*/  IMAD R85, R22, 0x2, R13 ;  /* 0x0000000216557824 */ /* 0x000fe200078e020d */
[----:B------:R0:W2:Y:S01]  /*3870*/  @P5 LDG.E.U16 R15, desc[UR18][R8.64] ;  /* 0x00000012080f5981 */ /* 0x0000a2000c1e1500 */
[----:B---3--:R-:W-:-:S02]  /*3880*/  LEA R10, P5, R31, R78, 0x1 ;  /* 0x0000004e1f0a7211 */ /* 0x008fc400078a08ff */
[----:B------:R-:W-:Y:S01]  /*3890*/  ISETP.LT.AND P2, PT, R12, R20, P0 ;  /* 0x000000140c00720c */ /* 0x000fe20000741270 */
[C---:B------:R-:W-:Y:S01]  /*38a0*/  IMAD R117, R22.reuse, 0x2, R85 ;  /* 0x0000000216757824 */ /* 0x040fe200078e0255 */
[----:B------:R-:W-:Y:S02]  /*38b0*/  LEA.HI.X.SX32 R11, R31, R72, 0x1, P5 ;  /* 0x000000481f0b7211 */ /* 0x000fe400028f0eff */
[----:B------:R-:W-:Y:S01]  /*38c0*/  ISETP.GE.AND P5, PT, R105, RZ, PT ;  /* 0x000000ff6900720c */ /* 0x000fe20003fa6270 */
[----:B------:R-:W-:Y:S01]  /*38d0*/  IMAD R105, R22, 0x2, R117 ;  /* 0x0000000216697824 */ /* 0x000fe200078e0275 */
[----:B------:R-:W-:Y:S02]  /*38e0*/  LOP3.LUT R251, R0, 0x20, RZ, 0xfc, !PT ;  /* 0x0000002000fb7812 */ /* 0x000fe400078efcff */
[----:B------:R-:W-:Y:S01]  /*38f0*/  PRMT R183, RZ, 0x7610, R183 ;  /* 0x00007610ffb77816 */ /* 0x000fe200000000b7 */
[----:B------:R-:W-:Y:S01]  /*3900*/  @!P6 IMAD.MOV R74, RZ, RZ, -R74 ;  /* 0x000000ffff4ae224 */ /* 0x000fe200078e0a4a */
[----:B------:R-:W-:Y:S01]  /*3910*/  ISETP.LT.AND P6, PT, R251, R20, P0 ;  /* 0x00000014fb00720c */ /* 0x000fe200007c1270 */
[----:B------:R-:W-:-:S03]  /*3920*/  IMAD R31, R22, 0x2, R105 ;  /* 0x00000002161f7824 */ /* 0x000fc600078e0269 */
[----:B------:R3:W2:Y:S01]  /*3930*/  @P2 LDG.E.U16 R183, desc[UR18][R10.64] ;  /* 0x000000120ab72981 */ /* 0x0006a2000c1e1500 */
[C---:B------:R-:W-:Y:S01]  /*3940*/  IMAD R111, R22.reuse, 0x2, R31 ;  /* 0x00000002166f7824 */ /* 0x040fe200078e021f */
[C---:B0-----:R-:W-:Y:S02]  /*3950*/  LEA R8, P2, R13.reuse, R78, 0x1 ;  /* 0x0000004e0d087211 */ /* 0x041fe400078408ff */
[----:B------:R-:W-:Y:S01]  /*3960*/  PRMT R199, RZ, 0x7610, R199 ;  /* 0x00007610ffc77816 */ /* 0x000fe200000000c7 */
[----:B------:R-:W-:Y:S01]  /*3970*/  IMAD R127, R22, 0x2, R111 ;  /* 0x00000002167f7824 */ /* 0x000fe200078e026f */
[----:B------:R-:W-:Y:S02]  /*3980*/  LOP3.LUT R243, R0, 0x28, RZ, 0xfc, !PT ;  /* 0x0000002800f37812 */ /* 0x000fe400078efcff */
[----:B------:R-:W-:Y:S01]  /*3990*/  LEA.HI.X.SX32 R9, R13, R72, 0x1, P2 ;  /* 0x000000480d097211 */ /* 0x000fe200010f0eff */
[----:B------:R-:W-:Y:S01]  /*39a0*/  IMAD R109, R22, 0x2, R127 ;  /* 0x00000002166d7824 */ /* 0x000fe200078e027f */
[----:B------:R-:W-:-:S03]  /*39b0*/  ISETP.LT.AND P2, PT, R243, R20, P0 ;  /* 0x00000014f300720c */ /* 0x000fc60000741270 */
[----:B------:R0:W2:Y:S01]  /*39c0*/  @P6 LDG.E.U16 R199, desc[UR18][R8.64] ;  /* 0x0000001208c76981 */ /* 0x0000a2000c1e1500 */
[C---:B------:R-:W-:Y:S01]  /*39d0*/  LEA R12, P6, R31.reuse, R78, 0x1 ;  /* 0x0000004e1f0c7211 */ /* 0x040fe200078c08ff */
[----:B---3--:R-:W-:Y:S01]  /*39e0*/  IMAD R11, R22, 0x2, R109 ;  /* 0x00000002160b7824 */ /* 0x008fe200078e026d */
[----:B------:R-:W-:Y:S02]  /*39f0*/  LOP3.LUT R235, R0, 0x30, RZ, 0xfc, !PT ;  /* 0x0000003000eb7812 */ /* 0x000fe400078efcff */
[----:B------:R-:W-:Y:S01]  /*3a00*/  LEA.HI.X.SX32 R13, R31, R72, 0x1, P6 ;  /* 0x000000481f0d7211 */ /* 0x000fe200030f0eff */
[C---:B------:R-:W-:Y:S01]  /*3a10*/  IMAD R31, R22.reuse, 0x2, R11 ;  /* 0x00000002161f7824 */ /* 0x040fe200078e020b */
[----:B------:R-:W-:Y:S02]  /*3a20*/  PRMT R177, RZ, 0x7610, R177 ;  /* 0x00007610ffb17816 */ /* 0x000fe400000000b1 */
[----:B------:R-:W-:Y:S01]  /*3a30*/  ISETP.LT.AND P6, PT, R235, R20, P0 ;  /* 0x00000014eb00720c */ /* 0x000fe200007c1270 */
[----:B------:R-:W-:-:S02]  /*3a40*/  IMAD R129, R22, 0x2, R31 ;  /* 0x0000000216817824 */ /* 0x000fc400078e021f */
[----:B------:R-:W-:Y:S01]  /*3a50*/  @!P3 IMAD.MOV R75, RZ, RZ, -R75 ;  /* 0x000000ffff4bb224 */ /* 0x000fe200078e0a4b */
[----:B------:R3:W2:Y:S01]  /*3a60*/  @P2 LDG.E.U16 R177, desc[UR18][R12.64] ;  /* 0x000000120cb12981 */ /* 0x0006a2000c1e1500 */
[----:B------:R-:W-:Y:S01]  /*3a70*/  ISETP.GE.AND P3, PT, R95, RZ, PT ;  /* 0x000000ff5f00720c */ /* 0x000fe20003f66270 */
[----:B------:R-:W-:Y:S01]  /*3a80*/  IMAD R95, R22, 0x2, R129 ;  /* 0x00000002165f7824 */ /* 0x000fe200078e0281 */
[----:B------:R-:W-:Y:S01]  /*3a90*/  LEA R10, P2, R11, R78, 0x1 ;  /* 0x0000004e0b0a7211 */ /* 0x000fe200078408ff */
[----:B------:R-:W-:Y:S01]  /*3aa0*/  @!P4 IMAD.MOV R96, RZ, RZ, -R96 ;  /* 0x000000ffff60c224 */ /* 0x000fe200078e0a60 */
[----:B0-----:R-:W-:Y:S02]  /*3ab0*/  LOP3.LUT R8, R0, 0x38, RZ, 0xfc, !PT ;  /* 0x0000003800087812 */ /* 0x001fe400078efcff */
[----:B------:R-:W-:Y:S01]  /*3ac0*/  PRMT R189, RZ, 0x7610, R189 ;  /* 0x00007610ffbd7816 */ /* 0x000fe200000000bd */
[----:B------:R-:W-:Y:S01]  /*3ad0*/  @!P5 IMAD.MOV R97, RZ, RZ, -R97 ;  /* 0x000000ffff61d224 */ /* 0x000fe200078e0a61 */
[----:B------:R-:W-:Y:S01]  /*3ae0*/  ISETP.GE.AND P4, PT, R113, RZ, PT ;  /* 0x000000ff7100720c */ /* 0x000fe20003f86270 */
[----:B------:R-:W-:Y:S01]  /*3af0*/  IMAD R113, R22, 0x2, R95 ;  /* 0x0000000216717824 */ /* 0x000fe200078e025f */
[----:B------:R-:W-:-:S02]  /*3b00*/  LEA.HI.X.SX32 R11, R11, R72, 0x1, P2 ;  /* 0x000000480b0b7211 */ /* 0x000fc400010f0eff */
[----:B------:R-:W-:-:S03]  /*3b10*/  ISETP.LT.AND P5, PT, R8, R20, P0 ;  /* 0x000000140800720c */ /* 0x000fc600007a1270 */
[----:B------:R0:W2:Y:S01]  /*3b20*/  @P6 LDG.E.U16 R189, desc[UR18][R10.64] ;  /* 0x000000120abd6981 */ /* 0x0000a2000c1e1500 */
[C---:B---3--:R-:W-:Y:S02]  /*3b30*/  LEA R12, P6, R113.reuse, R78, 0x1 ;  /* 0x0000004e710c7211 */ /* 0x048fe400078c08ff */
[----:B------:R-:W-:Y:S02]  /*3b40*/  LOP3.LUT R249, R0, 0x22, RZ, 0xfc, !PT ;  /* 0x0000002200f97812 */ /* 0x000fe400078efcff */
[----:B------:R-:W-:Y:S02]  /*3b50*/  PRMT R187, RZ, 0x7610, R187 ;  /* 0x00007610ffbb7816 */ /* 0x000fe400000000bb */
[----:B------:R-:W-:Y:S02]  /*3b60*/  LEA.HI.X.SX32 R13, R113, R72, 0x1, P6 ;  /* 0x00000048710d7211 */ /* 0x000fe400030f0eff */
[----:B------:R-:W-:-:S03]  /*3b70*/  ISETP.LT.AND P6, PT, R249, R20, P0 ;  /* 0x00000014f900720c */ /* 0x000fc600007c1270 */
[----:B------:R3:W2:Y:S01]  /*3b80*/  @P5 LDG.E.U16 R187, desc[UR18][R12.64] ;  /* 0x000000120cbb5981 */ /* 0x0006a2000c1e1500 */
[C---:B0-----:R-:W-:Y:S02]  /*3b90*/  LEA R10, P5, R85.reuse, R78, 0x1 ;  /* 0x0000004e550a7211 */ /* 0x041fe400078a08ff */
[----:B------:R-:W-:Y:S01]  /*3ba0*/  ISETP.GE.AND P2, PT, R136, RZ, PT ;  /* 0x000000ff8800720c */ /* 0x000fe20003f46270 */
[----:B------:R-:W-:Y:S01]  /*3bb0*/  @!P4 IMAD.MOV R99, RZ, RZ, -R99 ;  /* 0x000000ffff63c224 */ /* 0x000fe200078e0a63 */
[----:B------:R-:W-:Y:S02]  /*3bc0*/  PRMT R181, RZ, 0x7610, R181 ;  /* 0x00007610ffb57816 */ /* 0x000fe400000000b5 */
[----:B------:R-:W-:Y:S02]  /*3bd0*/  LEA.HI.X.SX32 R11, R85, R72, 0x1, P5 ;  /* 0x00000048550b7211 */ /* 0x000fe400028f0eff */
[----:B------:R-:W-:-:S03]  /*3be0*/  ISETP.GE.AND P4, PT, R138, RZ, PT ;  /* 0x000000ff8a00720c */ /* 0x000fc60003f86270 */
[----:B------:R0:W2:Y:S01]  /*3bf0*/  @P6 LDG.E.U16 R181, desc[UR18][R10.64] ;  /* 0x000000120ab56981 */ /* 0x0000a2000c1e1500 */
[----:B---3--:R-:W-:Y:S01]  /*3c00*/  LEA R12, P6, R21, R78, 0x1 ;  /* 0x0000004e150c7211 */ /* 0x008fe200078c08ff */
[----:B------:R-:W-:Y:S01]  /*3c10*/  @!P3 IMAD.MOV R98, RZ, RZ, -R98 ;  /* 0x000000ffff62b224 */ /* 0x000fe200078e0a62 */
[C---:B------:R-:W-:Y:S02]  /*3c20*/  LOP3.LUT R139, R0.reuse, 0x12, RZ, 0xfc, !PT ;  /* 0x00000012008b7812 */ /* 0x040fe400078efcff */
[----:B------:R-:W-:Y:S02]  /*3c30*/  ISETP.GE.AND P5, PT, R135, RZ, PT ;  /* 0x000000ff8700720c */ /* 0x000fe40003fa6270 */
[----:B------:R-:W-:Y:S01]  /*3c40*/  LOP3.LUT R241, R0, 0x2a, RZ, 0xfc, !PT ;  /* 0x0000002a00f17812 */ /* 0x000fe200078efcff */
[----:B------:R-:W-:Y:S01]  /*3c50*/  @!P2 IMAD.MOV R100, RZ, RZ, -R100 ;  /* 0x000000ffff64a224 */ /* 0x000fe200078e0a64 */
[----:B------:R-:W-:Y:S02]  /*3c60*/  ISETP.GE.AND P3, PT, R133, RZ, PT ;  /* 0x000000ff8500720c */ /* 0x000fe40003f66270 */
[----:B------:R-:W-:-:S02]  /*3c70*/  LEA.HI.X.SX32 R13, R21, R72, 0x1, P6 ;  /* 0x00000048150d7211 */ /* 0x000fc400030f0eff */
[-C--:B------:R-:W-:Y:S02]  /*3c80*/  ISETP.LT.AND P2, PT, R139, R20.reuse, P0 ;  /* 0x000000148b00720c */ /* 0x080fe40000741270 */
[----:B------:R-:W-:Y:S01]  /*3c90*/  ISETP.LT.AND P6, PT, R241, R20, P0 ;  /* 0x00000014f100720c */ /* 0x000fe200007c1270 */
[----:B------:R-:W-:Y:S01]  /*3ca0*/  @!P4 IMAD.MOV R102, RZ, RZ, -R102 ;  /* 0x000000ffff66c224 */ /* 0x000fe200078e0a66 */
[C---:B0-----:R-:W-:Y:S02]  /*3cb0*/  LEA R10, P4, R111.reuse, R78, 0x1 ;  /* 0x0000004e6f0a7211 */ /* 0x041fe400078808ff */
[----:B------:R-:W-:Y:S02]  /*3cc0*/  LOP3.LUT R233, R0, 0x32, RZ, 0xfc, !PT ;  /* 0x0000003200e97812 */ /* 0x000fe400078efcff */
[----:B------:R-:W-:Y:S02]  /*3cd0*/  PRMT R179, RZ, 0x7610, R179 ;  /* 0x00007610ffb37816 */ /* 0x000fe400000000b3 */
[----:B------:R-:W-:Y:S01]  /*3ce0*/  PRMT R85, RZ, 0x7610, R85 ;  /* 0x00007610ff557816 */ /* 0x000fe20000000055 */
[----:B------:R-:W-:Y:S01]  /*3cf0*/  @!P5 IMAD.MOV R103, RZ, RZ, -R103 ;  /* 0x000000ffff67d224 */ /* 0x000fe200078e0a67 */
[----:B------:R-:W-:Y:S01]  /*3d00*/  LEA.HI.X.SX32 R11, R111, R72, 0x1, P4 ;  /* 0x000000486f0b7211 */ /* 0x000fe200020f0eff */
[----:B------:R-:W-:Y:S01]  /*3d10*/  @!P3 IMAD.MOV R101, RZ, RZ, -R101 ;  /* 0x000000ffff65b224 */ /* 0x000fe200078e0a65 */
[----:B------:R-:W-:Y:S01]  /*3d20*/  ISETP.LT.AND P5, PT, R233, R20, P0 ;  /* 0x00000014e900720c */ /* 0x000fe200007a1270 */
[----:B------:R0:W3:Y:S01]  /*3d30*/  @P2 LDG.E.U16 R179, desc[UR18][R12.64] ;  /* 0x000000120cb32981 */ /* 0x0000e2000c1e1500 */
[----:B------:R-:W-:-:S03]  /*3d40*/  ISETP.GE.AND P3, PT, R131, RZ, PT ;  /* 0x000000ff8300720c */ /* 0x000fc60003f66270 */
[----:B------:R1:W2:Y:S01]  /*3d50*/  @P6 LDG.E.U16 R85, desc[UR18][R10.64] ;  /* 0x000000120a556981 */ /* 0x0002a2000c1e1500 */
[----:B------:R-:W-:Y:S02]  /*3d60*/  LOP3.LUT R9, R0, 0x3a, RZ, 0xfc, !PT ;  /* 0x0000003a00097812 */ /* 0x000fe400078efcff */
[----:B------:R-:W-:Y:S02]  /*3d70*/  PRMT R175, RZ, 0x7610, R175 ;  /* 0x00007610ffaf7816 */ /* 0x000fe400000000af */
[C---:B0-----:R-:W-:Y:S01]  /*3d80*/  LEA R12, P6, R31.reuse, R78, 0x1 ;  /* 0x0000004e1f0c7211 */ /* 0x041fe200078c08ff */
[----:B------:R-:W-:Y:S01]  /*3d90*/  IMAD R131, R22, 0x2, R113 ;  /* 0x0000000216837824 */ /* 0x000fe200078e0271 */
[----:B------:R-:W-:Y:S02]  /*3da0*/  ISETP.GE.AND P2, PT, R110, RZ, PT ;  /* 0x000000ff6e00720c */ /* 0x000fe40003f46270 */
[----:B------:R-:W-:Y:S02]  /*3db0*/  LEA.HI.X.SX32 R13, R31, R72, 0x1, P6 ;  /* 0x000000481f0d7211 */ /* 0x000fe400030f0eff */
[----:B------:R-:W-:-:S02]  /*3dc0*/  ISETP.GE.AND P4, PT, R137, RZ, PT ;  /* 0x000000ff8900720c */ /* 0x000fc40003f86270 */
[----:B------:R-:W-:Y:S01]  /*3dd0*/  ISETP.LT.AND P6, PT, R9, R20, P0 ;  /* 0x000000140900720c */ /* 0x000fe200007c1270 */
[----:B------:R0:W2:Y:S01]  /*3de0*/  @P5 LDG.E.U16 R175, desc[UR18][R12.64] ;  /* 0x000000120caf5981 */ /* 0x0000a2000c1e1500 */
[C---:B-1----:R-:W-:Y:S01]  /*3df0*/  LEA R10, P5, R131.reuse, R78, 0x1 ;  /* 0x0000004e830a7211 */ /* 0x042fe200078a08ff */
[----:B------:R-:W-:Y:S01]  /*3e00*/  @!P3 IMAD.MOV R104, RZ, RZ, -R104 ;  /* 0x000000ffff68b224 */ /* 0x000fe200078e0a68 */
[----:B------:R-:W-:Y:S02]  /*3e10*/  ISETP.GE.AND P3, PT, R134, RZ, PT ;  /* 0x000000ff8600720c */ /* 0x000fe40003f66270 */
[----:B------:R-:W-:Y:S01]  /*3e20*/  LOP3.LUT R136, R0, 0xc, RZ, 0xfc, !PT ;  /* 0x0000000c00887812 */ /* 0x000fe200078efcff */
[----:B------:R-:W-:Y:S01]  /*3e30*/  IMAD.MOV.U32 R110, RZ, RZ, R80 ;  /* 0x000000ffff6e7224 */ /* 0x000fe200078e0050 */
[----:B------:R-:W-:Y:S01]  /*3e40*/  PRMT R133, RZ, 0x7610, R133 ;  /* 0x00007610ff857816 */ /* 0x000fe20000000085 */
[----:B------:R-:W-:Y:S01]  /*3e50*/  IMAD.MOV.U32 R111, RZ, RZ, R92 ;  /* 0x000000ffff6f7224 */ /* 0x000fe200078e005c */
[----:B------:R-:W-:-:S02]  /*3e60*/  LEA.HI.X.SX32 R11, R131, R72, 0x1, P5 ;  /* 0x00000048830b7211 */ /* 0x000fc400028f0eff */
[----:B------:R-:W-:Y:S01]  /*3e70*/  ISETP.LT.AND P5, PT, R136, R20, P0 ;  /* 0x000000148800720c */ /* 0x000fe200007a1270 */
[----:B------:R-:W-:Y:S01]  /*3e80*/  @!P2 IMAD.MOV R110, RZ, RZ, -R110 ;  /* 0x000000ffff6ea224 */ /* 0x000fe200078e0a6e */
[----:B------:R-:W-:Y:S01]  /*3e90*/  ISETP.GE.AND P2, PT, R128, RZ, PT ;  /* 0x000000ff8000720c */ /* 0x000fe20003f46270 */
[----:B------:R1:W2:Y:S01]  /*3ea0*/  @P6 LDG.E.U16 R133, desc[UR18][R10.64] ;  /* 0x000000120a856981 */ /* 0x0002a2000c1e1500 */
[----:B------:R-:W-:Y:S01]  /*3eb0*/  @!P4 IMAD.MOV R111, RZ, RZ, -R111 ;  /* 0x000000ffff6fc224 */ /* 0x000fe200078e0a6f */
[C---:B0-----:R-:W-:Y:S02]  /*3ec0*/  LEA R12, P6, R27.reuse, R78, 0x1 ;  /* 0x0000004e1b0c7211 */ /* 0x041fe400078c08ff */
[----:B------:R-:W-:Y:S01]  /*3ed0*/  ISETP.GE.AND P4, PT, R112, RZ, PT ;  /* 0x000000ff7000720c */ /* 0x000fe20003f86270 */
[--C-:B------:R-:W-:Y:S01]  /*3ee0*/  IMAD.MOV.U32 R112, RZ, RZ, R82.reuse ;  /* 0x000000ffff707224 */ /* 0x100fe200078e0052 */
[----:B------:R-:W-:Y:S02]  /*3ef0*/  LOP3.LUT R31, R0, 0x14, RZ, 0xfc, !PT ;  /* 0x00000014001f7812 */ /* 0x000fe400078efcff */
[----:B------:R-:W-:Y:S01]  /*3f00*/  PRMT R82, RZ, 0x7610, R82 ;  /* 0x00007610ff527816 */ /* 0x000fe20000000052 */
[----:B------:R-:W-:Y:S01]  /*3f10*/  @!P3 IMAD.MOV R112, RZ, RZ, -R112 ;  /* 0x000000ffff70b224 */ /* 0x000fe200078e0a70 */
[----:B------:R-:W-:-:S02]  /*3f20*/  LEA.HI.X.SX32 R13, R27, R72, 0x1, P6 ;  /* 0x000000481b0d7211 */ /* 0x000fc400030f0eff */
[----:B------:R-:W-:Y:S01]  /*3f30*/  ISETP.LT.AND P3, PT, R31, R20, P0 ;  /* 0x000000141f00720c */ /* 0x000fe20000761270 */
[----:B------:R-:W-:Y:S02]  /*3f40*/  IMAD.MOV.U32 R113, RZ, RZ, R32 ;  /* 0x000000ffff717224 */ /* 0x000fe400078e0020 */
[----:B------:R0:W2:Y:S01]  /*3f50*/  @P5 LDG.E.U16 R82, desc[UR18][R12.64] ;  /* 0x000000120c525981 */ /* 0x0000a2000c1e1500 */
[C---:B-1----:R-:W-:Y:S01]  /*3f60*/  LEA R10, P5, R81.reuse, R78, 0x1 ;  /* 0x0000004e510a7211 */ /* 0x042fe200078a08ff */
[----:B------:R-:W-:Y:S01]  /*3f70*/  @!P2 IMAD.MOV R113, RZ, RZ, -R113 ;  /* 0x000000ffff71a224 */ /* 0x000fe200078e0a71 */
[----:B------:R-:W-:Y:S02]  /*3f80*/  LOP3.LUT R31, R0, 0x1c, RZ, 0xfc, !PT ;  /* 0x0000001c001f7812 */ /* 0x000fe400078efcff */
[----:B------:R-:W-:Y:S02]  /*3f90*/  PRMT R80, RZ, 0x7610, R80 ;  /* 0x00007610ff507816 */ /* 0x000fe40000000050 */
[----:B------:R-:W-:Y:S01]  /*3fa0*/  ISETP.GE.AND P2, PT, R114, RZ, PT ;  /* 0x000000ff7200720c */ /* 0x000fe20003f46270 */
[----:B------:R-:W-:Y:S01]  /*3fb0*/  IMAD.MOV.U32 R114, RZ, RZ, R30 ;  /* 0x000000ffff727224 */ /* 0x000fe200078e001e */
[----:B------:R-:W-:-:S02]  /*3fc0*/  LEA.HI.X.SX32 R11, R81, R72, 0x1, P5 ;  /* 0x00000048510b7211 */ /* 0x000fc400028f0eff */
[----:B------:R-:W-:Y:S01]  /*3fd0*/  ISETP.LT.AND P5, PT, R31, R20, P0 ;  /* 0x000000141f00720c */ /* 0x000fe200007a1270 */
[----:B------:R-:W-:Y:S01]  /*3fe0*/  @!P4 IMAD.MOV R114, RZ, RZ, -R114 ;  /* 0x000000ffff72c224 */ /* 0x000fe200078e0a72 */
[----:B0-----:R-:W-:Y:S01]  /*3ff0*/  LEA R12, P4, R33, R78, 0x1 ;  /* 0x0000004e210c7211 */ /* 0x001fe200078808ff */
[----:B------:R0:W2:Y:S01]  /*4000*/  @P3 LDG.E.U16 R80, desc[UR18][R10.64] ;  /* 0x000000120a503981 */ /* 0x0000a2000c1e1500 */
[----:B------:R-:W-:Y:S02]  /*4010*/  ISETP.GE.AND P6, PT, R130, RZ, PT ;  /* 0x000000ff8200720c */ /* 0x000fe40003fc6270 */
[----:B------:R-:W-:Y:S01]  /*4020*/  ISETP.GE.AND P3, PT, R115, RZ, PT ;  /* 0x000000ff7300720c */ /* 0x000fe20003f66270 */
[--C-:B------:R-:W-:Y:S01]  /*4030*/  IMAD.MOV.U32 R115, RZ, RZ, R28.reuse ;  /* 0x000000ffff737224 */ /* 0x100fe200078e001c */
[----:B------:R-:W-:Y:S02]  /*4040*/  PRMT R28, RZ, 0x7610, R28 ;  /* 0x00007610ff1c7816 */ /* 0x000fe4000000001c */
[----:B------:R-:W-:-:S02]  /*4050*/  LEA.HI.X.SX32 R13, R33, R72, 0x1, P4 ;  /* 0x00000048210d7211 */ /* 0x000fc400020f0eff */
[----:B------:R-:W-:-:S03]  /*4060*/  LOP3.LUT R247, R0, 0x24, RZ, 0xfc, !PT ;  /* 0x0000002400f77812 */ /* 0x000fc600078efcff */
[----:B------:R1:W2:Y:S01]  /*4070*/  @P5 LDG.E.U16 R28, desc[UR18][R12.64] ;  /* 0x000000120c1c5981 */ /* 0x0002a2000c1e1500 */
[C---:B------:R-:W-:Y:S02]  /*4080*/  LEA R30, P5, R117.reuse, R78, 0x1 ;  /* 0x0000004e751e7211 */ /* 0x040fe400078a08ff */
[----:B------:R-:W-:Y:S01]  /*4090*/  ISETP.GE.AND P4, PT, R116, RZ, PT ;  /* 0x000000ff7400720c */ /* 0x000fe20003f86270 */
[----:B------:R-:W-:Y:S01]  /*40a0*/  IMAD.MOV.U32 R116, RZ, RZ, R26 ;  /* 0x000000ffff747224 */ /* 0x000fe200078e001a */
[----:B------:R-:W-:Y:S01]  /*40b0*/  LOP3.LUT R239, R0, 0x2c, RZ, 0xfc, !PT ;  /* 0x0000002c00ef7812 */ /* 0x000fe200078efcff */
[----:B------:R-:W-:Y:S01]  /*40c0*/  @!P6 IMAD.MOV R115, RZ, RZ, -R115 ;  /* 0x000000ffff73e224 */ /* 0x000fe200078e0a73 */
[----:B------:R-:W-:Y:S01]  /*40d0*/  LEA.HI.X.SX32 R31, R117, R72, 0x1, P5 ;  /* 0x00000048751f7211 */ /* 0x000fe200028f0eff */
[----:B------:R-:W-:Y:S01]  /*40e0*/  IMAD.MOV.U32 R117, RZ, RZ, R24 ;  /* 0x000000ffff757224 */ /* 0x000fe200078e0018 */
[-C--:B------:R-:W-:Y:S01]  /*40f0*/  ISETP.LT.AND P6, PT, R247, R20.reuse, P0 ;  /* 0x00000014f700720c */ /* 0x080fe200007c1270 */
[----:B------:R-:W-:Y:S01]  /*4100*/  @!P2 IMAD.MOV R116, RZ, RZ, -R116 ;  /* 0x000000ffff74a224 */ /* 0x000fe200078e0a74 */
[----:B------:R-:W-:Y:S01]  /*4110*/  ISETP.LT.AND P2, PT, R239, R20, P0 ;  /* 0x00000014ef00720c */ /* 0x000fe20000741270 */
[----:B------:R-:W-:Y:S01]  /*4120*/  @!P3 IMAD.MOV R117, RZ, RZ, -R117 ;  /* 0x000000ffff75b224 */ /* 0x000fe200078e0a75 */
[----:B------:R-:W-:-:S02]  /*4130*/  LEA R32, P3, R127, R78, 0x1 ;  /* 0x0000004e7f207211 */ /* 0x000fc400078608ff */
[----:B0-----:R-:W-:Y:S02]  /*4140*/  LOP3.LUT R10, R0, 0x34, RZ, 0xfc, !PT ;  /* 0x00000034000a7812 */ /* 0x001fe400078efcff */
[----:B------:R-:W-:Y:S02]  /*4150*/  PRMT R26, RZ, 0x7610, R26 ;  /* 0x00007610ff1a7816 */ /* 0x000fe4000000001a */
[----:B------:R-:W-:Y:S01]  /*4160*/  ISETP.GE.AND P5, PT, R118, RZ, PT ;  /* 0x000000ff7600720c */ /* 0x000fe20003fa6270 */
[--C-:B------:R-:W-:Y:S01]  /*4170*/  IMAD.MOV.U32 R118, RZ, RZ, R18.reuse ;  /* 0x000000ffff767224 */ /* 0x100fe200078e0012 */
[----:B------:R-:W-:Y:S02]  /*4180*/  LEA.HI.X.SX32 R33, R127, R72, 0x1, P3 ;  /* 0x000000487f217211 */ /* 0x000fe400018f0eff */
[----:B------:R-:W-:Y:S01]  /*4190*/  PRMT R18, RZ, 0x7610, R18 ;  /* 0x00007610ff127816 */ /* 0x000fe20000000012 */
[----:B------:R0:W2:Y:S01]  /*41a0*/  @P6 LDG.E.U16 R26, desc[UR18][R30.64] ;  /* 0x000000121e1a6981 */ /* 0x0000a2000c1e1500 */
[----:B------:R-:W-:-:S02]  /*41b0*/  ISETP.LT.AND P3, PT, R10, R20, P0 ;  /* 0x000000140a00720c */ /* 0x000fc40000761270 */
[----:B-1----:R-:W-:Y:S02]  /*41c0*/  LEA R12, P6, R129, R78, 0x1 ;  /* 0x0000004e810c7211 */ /* 0x002fe400078c08ff */
[----:B------:R-:W-:Y:S01]  /*41d0*/  LOP3.LUT R11, R0, 0x3c, RZ, 0xfc, !PT ;  /* 0x0000003c000b7812 */ /* 0x000fe200078efcff */
[----:B------:R-:W2:Y:S01]  /*41e0*/  @P2 LDG.E.U16 R18, desc[UR18][R32.64] ;  /* 0x0000001220122981 */ /* 0x000ea2000c1e1500 */
[----:B------:R-:W-:Y:S01]  /*41f0*/  ISETP.GE.AND P2, PT, R119, RZ, PT ;  /* 0x000000ff7700720c */ /* 0x000fe20003f46270 */
[----:B------:R-:W-:Y:S01]  /*4200*/  IMAD.MOV.U32 R119, RZ, RZ, R90 ;  /* 0x000000ffff777224 */ /* 0x000fe200078e005a */
[----:B------:R-:W-:Y:S01]  /*4210*/  PRMT R24, RZ, 0x7610, R24 ;  /* 0x00007610ff187816 */ /* 0x000fe20000000018 */
[----:B------:R-:W-:Y:S01]  /*4220*/  IMAD R131, R22, 0x2, R131 ;  /* 0x0000000216837824 */ /* 0x000fe200078e0283 */
[----:B------:R-:W-:Y:S02]  /*4230*/  LEA.HI.X.SX32 R13, R129, R72, 0x1, P6 ;  /* 0x00000048810d7211 */ /* 0x000fe400030f0eff */
[----:B------:R-:W-:Y:S01]  /*4240*/  ISETP.LT.AND P6, PT, R11, R20, P0 ;  /* 0x000000140b00720c */ /* 0x000fe200007c1270 */
[----:B------:R-:W-:Y:S01]  /*4250*/  @!P5 IMAD.MOV R119, RZ, RZ, -R119 ;  /* 0x000000ffff77d224 */ /* 0x000fe200078e0a77 */
[----:B0-----:R-:W-:Y:S01]  /*4260*/  LEA R30, P5, R131, R78, 0x1 ;  /* 0x0000004e831e7211 */ /* 0x001fe200078a08ff */
[----:B------:R-:W-:Y:S01]  /*4270*/  @!P4 IMAD.MOV R118, RZ, RZ, -R118 ;  /* 0x000000ffff76c224 */ /* 0x000fe200078e0a76 */
[----:B------:R0:W2:Y:S01]  /*4280*/  @P3 LDG.E.U16 R24, desc[UR18][R12.64] ;  /* 0x000000120c183981 */ /* 0x0000a2000c1e1500 */
[----:B------:R-:W-:-:S02]  /*4290*/  ISETP.GE.AND P4, PT, R126, RZ, PT ;  /* 0x000000ff7e00720c */ /* 0x000fc40003f86270 */
[----:B------:R-:W-:Y:S01]  /*42a0*/  ISETP.GE.AND P3, PT, R120, RZ, PT ;  /* 0x000000ff7800720c */ /* 0x000fe20003f66270 */
[--C-:B------:R-:W-:Y:S01]  /*42b0*/  IMAD.MOV.U32 R120, RZ, RZ, R84.reuse ;  /* 0x000000ffff787224 */ /* 0x100fe200078e0054 */
[----:B------:R-:W-:Y:S02]  /*42c0*/  PRMT R84, RZ, 0x7610, R84 ;  /* 0x00007610ff547816 */ /* 0x000fe40000000054 */
[----:B------:R-:W-:Y:S02]  /*42d0*/  LEA.HI.X.SX32 R31, R131, R72, 0x1, P5 ;  /* 0x00000048831f7211 */ /* 0x000fe400028f0eff */
[----:B------:R-:W-:-:S03]  /*42e0*/  LOP3.LUT R92, R0, 0xe, RZ, 0xfc, !PT ;  /* 0x0000000e005c7812 */ /* 0x000fc600078efcff */
[----:B------:R1:W2:Y:S01]  /*42f0*/  @P6 LDG.E.U16 R84, desc[UR18][R30.64] ;  /* 0x000000121e546981 */ /* 0x0002a2000c1e1500 */
[C---:B0-----:R-:W-:Y:S02]  /*4300*/  LEA R12, P6, R17.reuse, R78, 0x1 ;  /* 0x0000004e110c7211 */ /* 0x041fe400078c08ff */
[----:B------:R-:W-:Y:S01]  /*4310*/  ISETP.LT.AND P5, PT, R92, R20, P0 ;  /* 0x000000145c00720c */ /* 0x000fe200007a1270 */
[----:B------:R-:W-:Y:S01]  /*4320*/  @!P4 IMAD.MOV R120, RZ, RZ, -R120 ;  /* 0x000000ffff78c224 */ /* 0x000fe200078e0a78 */
[----:B------:R-:W-:Y:S02]  /*4330*/  LEA.HI.X.SX32 R13, R17, R72, 0x1, P6 ;  /* 0x00000048110d7211 */ /* 0x000fe400030f0eff */
[----:B------:R-:W-:Y:S02]  /*4340*/  ISETP.GE.AND P4, PT, R121, RZ, PT ;  /* 0x000000ff7900720c */ /* 0x000fe40003f86270 */
[----:B------:R-:W-:Y:S01]  /*4350*/  ISETP.GE.AND P6, PT, R122, RZ, PT ;  /* 0x000000ff7a00720c */ /* 0x000fe20003fc6270 */
[----:B------:R-:W-:Y:S01]  /*4360*/  IMAD.MOV.U32 R122, RZ, RZ, R88 ;  /* 0x000000ffff7a7224 */ /* 0x000fe200078e0058 */
[----:B------:R-:W-:Y:S01]  /*4370*/  LOP3.LUT R32, R0, 0x16, RZ, 0xfc, !PT ;  /* 0x0000001600207812 */ /* 0x000fe200078efcff */
[----:B------:R-:W-:Y:S01]  /*4380*/  IMAD.MOV.U32 R121, RZ, RZ, R89 ;  /* 0x000000ffff797224 */ /* 0x000fe200078e0059 */
[----:B------:R-:W-:Y:S01]  /*4390*/  PRMT R205, RZ, 0x7610, R205 ;  /* 0x00007610ffcd7816 */ /* 0x000fe200000000cd */
[----:B------:R-:W-:Y:S01]  /*43a0*/  @!P3 IMAD.MOV R122, RZ, RZ, -R122 ;  /* 0x000000ffff7ab224 */ /* 0x000fe200078e0a7a */
[----:B------:R-:W-:Y:S01]  /*43b0*/  ISETP.GE.AND P3, PT, R125, RZ, PT ;  /* 0x000000ff7d00720c */ /* 0x000fe20003f66270 */
[----:B------:R-:W-:Y:S01]  /*43c0*/  @!P2 IMAD.MOV R121, RZ, RZ, -R121 ;  /* 0x000000ffff79a224 */ /* 0x000fe200078e0a79 */
[----:B------:R-:W-:-:S02]  /*43d0*/  ISETP.LT.AND P2, PT, R32, R20, P0 ;  /* 0x000000142000720c */ /* 0x000fc40000741270 */
[----:B------:R0:W2:Y:S01]  /*43e0*/  @P5 LDG.E.U16 R205, desc[UR18][R12.64] ;  /* 0x000000120ccd5981 */ /* 0x0000a2000c1e1500 */
[C---:B-1----:R-:W-:Y:S01]  /*43f0*/  LEA R30, P5, R25.reuse, R78, 0x1 ;  /* 0x0000004e191e7211 */ /* 0x042fe200078a08ff */
[----:B------:R-:W-:Y:S01]  /*4400*/  @!P4 IMAD.MOV R79, RZ, RZ, -R79 ;  /* 0x000000ffff4fc224 */ /* 0x000fe200078e0a4f */
[C---:B------:R-:W-:Y:S02]  /*4410*/  LOP3.LUT R245, R0.reuse, 0x26, RZ, 0xfc, !PT ;  /* 0x0000002600f57812 */ /* 0x040fe400078efcff */
[----:B------:R-:W-:Y:S01]  /*4420*/  LOP3.LUT R32, R0, 0x1e, RZ, 0xfc, !PT ;  /* 0x0000001e00207812 */ /* 0x000fe200078efcff */
[----:B------:R-:W-:Y:S01]  /*4430*/  @!P6 IMAD.MOV R76, RZ, RZ, -R76 ;  /* 0x000000ffff4ce224 */ /* 0x000fe200078e0a4c */
[----:B------:R-:W-:Y:S02]  /*4440*/  PRMT R207, RZ, 0x7610, R207 ;  /* 0x00007610ffcf7816 */ /* 0x000fe400000000cf */
[----:B------:R-:W-:Y:S01]  /*4450*/  ISETP.GE.AND P4, PT, R124, RZ, PT ;  /* 0x000000ff7c00720c */ /* 0x000fe20003f86270 */
[----:B------:R-:W-:Y:S01]  /*4460*/  IMAD.MOV.U32 R124, RZ, RZ, R34 ;  /* 0x000000ffff7c7224 */ /* 0x000fe200078e0022 */
[----:B------:R-:W-:-:S02]  /*4470*/  LEA.HI.X.SX32 R31, R25, R72, 0x1, P5 ;  /* 0x00000048191f7211 */ /* 0x000fc400028f0eff */
[-C--:B------:R-:W-:Y:S02]  /*4480*/  ISETP.LT.AND P6, PT, R245, R20.reuse, P0 ;  /* 0x00000014f500720c */ /* 0x080fe400007c1270 */
[----:B------:R-:W-:Y:S01]  /*4490*/  ISETP.LT.AND P5, PT, R32, R20, P0 ;  /* 0x000000142000720c */ /* 0x000fe200007a1270 */
[----:B------:R-:W-:Y:S01]  /*44a0*/  @!P3 IMAD.MOV R124, RZ, RZ, -R124 ;  /* 0x000000ffff7cb224 */ /* 0x000fe200078e0a7c */
[----:B------:R-:W2:Y:S01]  /*44b0*/  @P2 LDG.E.U16 R207, desc[UR18][R30.64] ;  /* 0x000000121ecf2981 */ /* 0x000ea2000c1e1500 */
[-C--:B------:R-:W-:Y:S02]  /*44c0*/  LEA R34, P3, R105, R78.reuse, 0x1 ;  /* 0x0000004e69227211 */ /* 0x080fe400078608ff */
[----:B0-----:R-:W-:Y:S01]  /*44d0*/  LEA R12, P2, R107, R78, 0x1 ;  /* 0x0000004e6b0c7211 */ /* 0x001fe200078408ff */
[----:B------:R-:W-:Y:S01]  /*44e0*/  IMAD.MOV.U32 R126, RZ, RZ, R35 ;  /* 0x000000ffff7e7224 */ /* 0x000fe200078e0023 */
[----:B------:R-:W-:Y:S02]  /*44f0*/  PRMT R211, RZ, 0x7610, R211 ;  /* 0x00007610ffd37816 */ /* 0x000fe400000000d3 */
[----:B------:R-:W-:-:S02]  /*4500*/  PRMT R209, RZ, 0x7610, R209 ;  /* 0x00007610ffd17816 */ /* 0x000fc400000000d1 */
[-C--:B------:R-:W-:Y:S02]  /*4510*/  LEA.HI.X.SX32 R35, R105, R72.reuse, 0x1, P3 ;  /* 0x0000004869237211 */ /* 0x080fe400018f0eff */
[----:B------:R-:W-:-:S03]  /*4520*/  LEA.HI.X.SX32 R13, R107, R72, 0x1, P2 ;  /* 0x000000486b0d7211 */ /* 0x000fc600010f0eff */
[----:B------:R-:W2:Y:S01]  /*4530*/  @P6 LDG.E.U16 R211, desc[UR18][R34.64] ;  /* 0x0000001222d36981 */ /* 0x000ea2000c1e1500 */
[----:B------:R-:W-:-:S03]  /*4540*/  LEA R88, P6, R93, R78, 0x1 ;  /* 0x0000004e5d587211 */ /* 0x000fc600078c08ff */
[----:B------:R0:W2:Y:S01]  /*4550*/  @P5 LDG.E.U16 R209, desc[UR18][R12.64] ;  /* 0x000000120cd15981 */ /* 0x0000a2000c1e1500 */
[----:B------:R-:W-:Y:S02]  /*4560*/  LEA R32, P5, R109, R78, 0x1 ;  /* 0x0000004e6d207211 */ /* 0x000fe400078a08ff */
[C---:B------:R-:W-:Y:S02]  /*4570*/  LOP3.LUT R237, R0.reuse, 0x2e, RZ, 0xfc, !PT ;  /* 0x0000002e00ed7812 */ /* 0x040fe400078efcff */
[-C--:B------:R-:W-:Y:S02]  /*4580*/  LEA.HI.X.SX32 R89, R93, R72.reuse, 0x1, P6 ;  /* 0x000000485d597211 */ /* 0x080fe400030f0eff */
[----:B------:R-:W-:Y:S02]  /*4590*/  LEA.HI.X.SX32 R33, R109, R72, 0x1, P5 ;  /* 0x000000486d217211 */ /* 0x000fe400028f0eff */
[----:B0-----:R-:W-:Y:S02]  /*45a0*/  LOP3.LUT R12, R0, 0x36, RZ, 0xfc, !PT ;  /* 0x00000036000c7812 */ /* 0x001fe400078efcff */
[----:B------:R-:W-:-:S02]  /*45b0*/  LEA R90, P6, R91, R78, 0x1 ;  /* 0x0000004e5b5a7211 */ /* 0x000fc400078c08ff */
[-C--:B------:R-:W-:Y:S02]  /*45c0*/  ISETP.LT.AND P3, PT, R237, R20.reuse, P0 ;  /* 0x00000014ed00720c */ /* 0x080fe40000761270 */
[----:B------:R-:W-:Y:S02]  /*45d0*/  ISETP.LT.AND P5, PT, R12, R20, P0 ;  /* 0x000000140c00720c */ /* 0x000fe400007a1270 */
[----:B------:R-:W-:Y:S02]  /*45e0*/  LEA.HI.X.SX32 R91, R91, R72, 0x1, P6 ;  /* 0x000000485b5b7211 */ /* 0x000fe400030f0eff */
[C---:B------:R-:W-:Y:S02]  /*45f0*/  LEA R30, P6, R95.reuse, R78, 0x1 ;  /* 0x0000004e5f1e7211 */ /* 0x040fe400078c08ff */
[----:B------:R-:W-:Y:S02]  /*4600*/  PRMT R213, RZ, 0x7610, R213 ;  /* 0x00007610ffd57816 */ /* 0x000fe400000000d5 */
[----:B------:R-:W-:Y:S01]  /*4610*/  PRMT R215, RZ, 0x7610, R215 ;  /* 0x00007610ffd77816 */ /* 0x000fe200000000d7 */
[----:B------:R-:W-:Y:S01]  /*4620*/  IMAD R131, R22, 0x2, R131 ;  /* 0x0000000216837824 */ /* 0x000fe200078e0283 */
[----:B------:R-:W-:-:S02]  /*4630*/  LEA.HI.X.SX32 R31, R95, R72, 0x1, P6 ;  /* 0x000000485f1f7211 */ /* 0x000fc400030f0eff */
[----:B------:R-:W-:Y:S01]  /*4640*/  ISETP.GE.AND P2, PT, R123, RZ, PT ;  /* 0x000000ff7b00720c */ /* 0x000fe20003f46270 */
[----:B------:R0:W2:Y:S04]  /*4650*/  @P3 LDG.E.U16 R213, desc[UR18][R32.64] ;  /* 0x0000001220d53981 */ /* 0x0000a8000c1e1500 */
[----:B------:R1:W2:Y:S01]  /*4660*/  @P5 LDG.E.U16 R215, desc[UR18][R30.64] ;  /* 0x000000121ed75981 */ /* 0x0002a2000c1e1500 */
[----:B------:R-:W-:Y:S01]  /*4670*/  @!P4 IMAD.MOV R126, RZ, RZ, -R126 ;  /* 0x000000ffff7ec224 */ /* 0x000fe200078e0a7e */
[----:B------:R-:W-:Y:S02]  /*4680*/  ISETP.GE.AND P4, PT, R94, RZ, PT ;  /* 0x000000ff5e00720c */ /* 0x000fe40003f86270 */
[----:B0-----:R-:W-:-:S04]  /*4690*/  LEA R32, P5, R131, R78, 0x1 ;  /* 0x0000004e83207211 */ /* 0x001fc800078a08ff */
[----:B------:R-:W-:Y:S02]  /*46a0*/  LEA.HI.X.SX32 R33, R131, R72, 0x1, P5 ;  /* 0x0000004883217211 */ /* 0x000fe400028f0eff */
[----:B------:R-:W-:Y:S01]  /*46b0*/  ISETP.GE.AND P5, PT, R106, RZ, PT ;  /* 0x000000ff6a00720c */ /* 0x000fe20003fa6270 */
[----:B------:R-:W-:Y:S01]  /*46c0*/  @!P2 IMAD.MOV R61, RZ, RZ, -R61 ;  /* 0x000000ffff3da224 */ /* 0x000fe200078e0a3d */
[----:B------:R-:W-:Y:S02]  /*46d0*/  ISETP.GE.AND P2, PT, R54, RZ, PT ;  /* 0x000000ff3600720c */ /* 0x000fe40003f46270 */
[C---:B------:R-:W-:Y:S01]  /*46e0*/  LOP3.LUT R128, R0.reuse, 0x2, RZ, 0xfc, !PT ;  /* 0x0000000200807812 */ /* 0x040fe200078efcff */
[----:B------:R-:W-:Y:S01]  /*46f0*/  @!P4 IMAD.MOV R56, RZ, RZ, -R56 ;  /* 0x000000ffff38c224 */ /* 0x000fe200078e0a38 */
[C---:B------:R-:W-:Y:S02]  /*4700*/  ISETP.LT.AND P4, PT, R0.reuse, R20, P0 ;  /* 0x000000140000720c */ /* 0x040fe40000781270 */
[----:B------:R-:W-:-:S05]  /*4710*/  LOP3.LUT R127, R0, 0x4, RZ, 0xfc, !PT ;  /* 0x00000004007f7812 */ /* 0x000fca00078efcff */
[----:B------:R-:W-:Y:S01]  /*4720*/  @!P5 IMAD.MOV R49, RZ, RZ, -R49 ;  /* 0x000000ffff31d224 */ /* 0x000fe200078e0a31 */
[-C--:B------:R-:W-:Y:S01]  /*4730*/  ISETP.LT.AND P5, PT, R128, R20.reuse, P0 ;  /* 0x000000148000720c */ /* 0x080fe200007a1270 */
[----:B------:R-:W-:Y:S01]  /*4740*/  @!P2 IMAD.MOV R47, RZ, RZ, -R47 ;  /* 0x000000ffff2fa224 */ /* 0x000fe200078e0a2f */
[----:B------:R-:W-:Y:S02]  /*4750*/  PRMT R225, RZ, 0x7610, R225 ;  /* 0x00007610ffe17816 */ /* 0x000fe400000000e1 */
[----:B------:R-:W-:Y:S02]  /*4760*/  PRMT R221, RZ, 0x7610, R221 ;  /* 0x00007610ffdd7816 */ /* 0x000fe400000000dd */
[----:B------:R-:W-:Y:S02]  /*4770*/  ISETP.LT.AND P2, PT, R127, R20, P0 ;  /* 0x000000147f00720c */ /* 0x000fe40000741270 */
[----:B------:R-:W-:Y:S01]  /*4780*/  LEA R92, P3, R77, R78, 0x1 ;  /* 0x0000004e4d5c7211 */ /* 0x000fe200078608ff */
[----:B------:R-:W2:Y:S01]  /*4790*/  @P4 LDG.E.U16 R225, desc[UR18][R88.64] ;  /* 0x0000001258e14981 */ /* 0x000ea2000c1e1500 */
[----:B------:R-:W-:-:S03]  /*47a0*/  PRMT R176, RZ, 0x7610, R176 ;  /* 0x00007610ffb07816 */ /* 0x000fc600000000b0 */
[----:B------:R-:W2:Y:S01]  /*47b0*/  @P5 LDG.E.U16 R221, desc[UR18][R90.64] ;  /* 0x000000125add5981 */ /* 0x000ea2000c1e1500 */
[----:B------:R-:W-:-:S05]  /*47c0*/  LEA.HI.X.SX32 R93, R77, R72, 0x1, P3 ;  /* 0x000000484d5d7211 */ /* 0x000fca00018f0eff */
[----:B------:R-:W2:Y:S01]  /*47d0*/  @P2 LDG.E.U16 R176, desc[UR18][R92.64] ;  /* 0x000000125cb02981 */ /* 0x000ea2000c1e1500 */
[----:B------:R-:W-:-:S04]  /*47e0*/  LOP3.LUT R13, R0, 0x3e, RZ, 0xfc, !PT ;  /* 0x0000003e000d7812 */ /* 0x000fc800078efcff */
[----:B------:R-:W-:Y:S02]  /*47f0*/  ISETP.LT.AND P3, PT, R13, R20, P0 ;  /* 0x000000140d00720c */ /* 0x000fe40000761270 */
[----:B------:R-:W-:Y:S02]  /*4800*/  PRMT R217, RZ, 0x7610, R217 ;  /* 0x00007610ffd97816 */ /* 0x000fe400000000d9 */
[----:B------:R-:W-:Y:S02]  /*4810*/  LEA R94, P6, R73, R78, 0x1 ;  /* 0x0000004e495e7211 */ /* 0x000fe400078c08ff */
[----:B------:R-:W-:-:S07]  /*4820*/  LOP3.LUT R125, R0, 0x6, RZ, 0xfc, !PT ;  /* 0x00000006007d7812 */ /* 0x000fce00078efcff */
[----:B------:R0:W2:Y:S01]  /*4830*/  @P3 LDG.E.U16 R217, desc[UR18][R32.64] ;  /* 0x0000001220d93981 */ /* 0x0000a2000c1e1500 */
[----:B------:R-:W-:Y:S02]  /*4840*/  ISETP.NE.AND P3, PT, R59, RZ, PT ;  /* 0x000000ff3b00720c */ /* 0x000fe40003f65270 */
[----:B------:R-:W-:Y:S02]  /*4850*/  LOP3.LUT R59, RZ, R59, RZ, 0x33, !PT ;  /* 0x0000003bff3b7212 */ /* 0x000fe400078e33ff */
[----:B------:R-:W-:Y:S02]  /*4860*/  LEA.HI.X.SX32 R95, R73, R72, 0x1, P6 ;  /* 0x00000048495f7211 */ /* 0x000fe400030f0eff */
[----:B-1----:R-:W-:Y:S02]  /*4870*/  SEL R31, R59, R37, !P3 ;  /* 0x000000253b1f7207 */ /* 0x002fe40005800000 */
[----:B------:R-:W-:Y:S02]  /*4880*/  ISETP.LT.AND P4, PT, R125, R20, P0 ;  /* 0x000000147d00720c */ /* 0x000fe40000781270 */
[----:B------:R-:W-:Y:S01]  /*4890*/  SEL R37, R59, R14, !P3 ;  /* 0x0000000e3b257207 */ /* 0x000fe20005800000 */
[----:B------:R-:W-:Y:S01]  /*48a0*/  IMAD R14, R4, R23, RZ ;  /* 0x00000017040e7224 */ /* 0x000fe200078e02ff */
[----:B------:R-:W-:-:S02]  /*48b0*/  ISETP.GE.AND P6, PT, R108, RZ, PT ;  /* 0x000000ff6c00720c */ /* 0x000fc40003fc6270 */
[C---:B0-----:R-:W-:Y:S02]  /*48c0*/  SEL R33, R59.reuse, R36, !P3 ;  /* 0x000000243b217207 */ /* 0x041fe40005800000 */
[----:B------:R-:W-:Y:S01]  /*48d0*/  SEL R63, R59, R63, !P3 ;  /* 0x0000003f3b3f7207 */ /* 0x000fe20005800000 */
[----:B------:R-:W-:Y:S01]  /*48e0*/  IMAD R31, R31, UR6, RZ ;  /* 0x000000061f1f7c24 */ /* 0x000fe2000f8e02ff */
[C---:B------:R-:W-:Y:S02]  /*48f0*/  SEL R35, R59.reuse, R16, !P3 ;  /* 0x000000103b237207 */ /* 0x040fe40005800000 */
[C---:B------:R-:W-:Y:S02]  /*4900*/  SEL R30, R59.reuse, R96, !P3 ;  /* 0x000000603b1e7207 */ /* 0x040fe40005800000 */
[----:B------:R-:W-:Y:S02]  /*4910*/  SEL R39, R59, R39, !P3 ;  /* 0x000000273b277207 */ /* 0x000fe40005800000 */
[----:B------:R-:W-:-:S02]  /*4920*/  LEA R96, P2, R14, UR22, 0x1 ;  /* 0x000000160e607c11 */ /* 0x000fc4000f8408ff */
[----:B------:R-:W-:Y:S02]  /*4930*/  PRMT R219, RZ, 0x7610, R219 ;  /* 0x00007610ffdb7816 */ /* 0x000fe400000000db */
[----:B------:R-:W-:Y:S01]  /*4940*/  SEL R65, R59, R65, !P3 ;  /* 0x000000413b417207 */ /* 0x000fe20005800000 */
[----:B------:R-:W-:Y:S01]  /*4950*/  IMAD R33, R33, UR6, RZ ;  /* 0x0000000621217c24 */ /* 0x000fe2000f8e02ff */
[C---:B------:R-:W-:Y:S02]  /*4960*/  SEL R98, R59.reuse, R98, !P3 ;  /* 0x000000623b627207 */ /* 0x040fe40005800000 */
[----:B------:R-:W-:Y:S01]  /*4970*/  SEL R151, R59, R119, !P3 ;  /* 0x000000773b977207 */ /* 0x000fe20005800000 */
[----:B------:R-:W-:Y:S01]  /*4980*/  IMAD R119, R63, UR6, RZ ;  /* 0x000000063f777c24 */ /* 0x000fe2000f8e02ff */
[----:B------:R-:W-:Y:S01]  /*4990*/  SEL R32, R59, R117, !P3 ;  /* 0x000000753b207207 */ /* 0x000fe20005800000 */
[----:B------:R-:W-:Y:S01]  /*49a0*/  IMAD R35, R35, UR6, RZ ;  /* 0x0000000623237c24 */ /* 0x000fe2000f8e02ff */
[----:B------:R-:W-:Y:S01]  /*49b0*/  LEA.HI.X.SX32 R14, R14, UR23, 0x1, P2 ;  /* 0x000000170e0e7c11 */ /* 0x000fe200090f0eff */
[----:B------:R-:W-:Y:S01]  /*49c0*/  IMAD R63, R30, UR6, RZ ;  /* 0x000000061e3f7c24 */ /* 0x000fe2000f8e02ff */
[----:B------:R-:W-:Y:S01]  /*49d0*/  SEL R16, R59, R41, !P3 ;  /* 0x000000293b107207 */ /* 0x000fe20005800000 */
[----:B------:R-:W-:Y:S01]  /*49e0*/  IMAD R39, R39, UR6, RZ ;  /* 0x0000000627277c24 */ /* 0x000fe2000f8e02ff */
[C---:B------:R-:W-:Y:S01]  /*49f0*/  SEL R107, R59.reuse, R43, !P3 ;  /* 0x0000002b3b6b7207 */ /* 0x040fe20005800000 */
[----:B------:R-:W2:Y:S01]  /*4a00*/  @P4 LDG.E.U16 R219, desc[UR18][R94.64] ;  /* 0x000000125edb4981 */ /* 0x000ea2000c1e1500 */
[----:B------:R-:W-:Y:S01]  /*4a10*/  SEL R155, R59, R121, !P3 ;  /* 0x000000793b9b7207 */ /* 0x000fe20005800000 */
[----:B------:R-:W-:Y:S01]  /*4a20*/  IMAD R121, R65, UR6, RZ ;  /* 0x0000000641797c24 */ /* 0x000fe2000f8e02ff */
[-C--:B------:R-:W-:Y:S01]  /*4a30*/  LEA R30, P2, R31, R96.reuse, 0x1 ;  /* 0x000000601f1e7211 */ /* 0x080fe200078408ff */
[----:B------:R-:W-:Y:S01]  /*4a40*/  IMAD R65, R98, UR6, RZ ;  /* 0x0000000662417c24 */ /* 0x000fe2000f8e02ff */
[----:B------:R-:W-:Y:S01]  /*4a50*/  SEL R159, R59, R79, !P3 ;  /* 0x0000004f3b9f7207 */ /* 0x000fe20005800000 */
[----:B------:R-:W-:Y:S01]  /*4a60*/  @!P6 IMAD.MOV R57, RZ, RZ, -R57 ;  /* 0x000000ffff39e224 */ /* 0x000fe200078e0a39 */
[----:B------:R-:W-:Y:S01]  /*4a70*/  LEA R98, P4, R33, R96, 0x1 ;  /* 0x0000006021627211 */ /* 0x000fe200078808ff */
[----:B------:R-:W-:Y:S01]  /*4a80*/  IMAD R79, R32, UR6, RZ ;  /* 0x00000006204f7c24 */ /* 0x000fe2000f8e02ff */
[----:B------:R-:W-:Y:S01]  /*4a90*/  LEA.HI.X.SX32 R31, R31, R14, 0x1, P2 ;  /* 0x0000000e1f1f7211 */ /* 0x000fe200010f0eff */
[----:B------:R-:W-:Y:S01]  /*4aa0*/  IMAD R37, R37, UR6, RZ ;  /* 0x0000000625257c24 */ /* 0x000fe2000f8e02ff */
[-C--:B------:R-:W-:Y:S01]  /*4ab0*/  LEA R32, P5, R35, R96.reuse, 0x1 ;  /* 0x0000006023207211 */ /* 0x080fe200078a08ff */
[----:B------:R-:W-:Y:S01]  /*4ac0*/  IMAD R43, R16, UR6, RZ ;  /* 0x00000006102b7c24 */ /* 0x000fe2000f8e02ff */
[----:B------:R-:W-:Y:S01]  /*4ad0*/  LEA R34, P2, R39, R96, 0x1 ;  /* 0x0000006027227211 */ /* 0x000fe200078408ff */
[----:B------:R-:W-:Y:S01]  /*4ae0*/  IMAD R107, R107, UR6, RZ ;  /* 0x000000066b6b7c24 */ /* 0x000fe2000f8e02ff */
[----:B------:R-:W-:-:S02]  /*4af0*/  SEL R135, R59, R99, !P3 ;  /* 0x000000633b877207 */ /* 0x000fc40005800000 */
[----:B------:R-:W-:Y:S02]  /*4b00*/  ISETP.LT.AND P0, PT, R4, R20, P0 ;  /* 0x000000140400720c */ /* 0x000fe40000701270 */
[C---:B------:R-:W-:Y:S02]  /*4b10*/  SEL R123, R59.reuse, R67, !P3 ;  /* 0x000000433b7b7207 */ /* 0x040fe40005800000 */
[C---:B------:R-:W-:Y:S02]  /*4b20*/  SEL R125, R59.reuse, R69, !P3 ;  /* 0x000000453b7d7207 */ /* 0x040fe40005800000 */
[C---:B------:R-:W-:Y:S02]  /*4b30*/  SEL R127, R59.reuse, R71, !P3 ;  /* 0x000000473b7f7207 */ /* 0x040fe40005800000 */
[C---:B------:R-:W-:Y:S02]  /*4b40*/  SEL R129, R59.reuse, R75, !P3 ;  /* 0x0000004b3b817207 */ /* 0x040fe40005800000 */
[----:B------:R-:W-:-:S02]  /*4b50*/  SEL R131, R59, R97, !P3 ;  /* 0x000000613b837207 */ /* 0x000fc40005800000 */
[----:B------:R-:W-:Y:S02]  /*4b60*/  LEA.HI.X.SX32 R99, R33, R14, 0x1, P4 ;  /* 0x0000000e21637211 */ /* 0x000fe400020f0eff */
[C---:B------:R-:W-:Y:S02]  /*4b70*/  SEL R40, R59.reuse, R40, !P3 ;  /* 0x000000283b287207 */ /* 0x040fe40005800000 */
[C---:B------:R-:W-:Y:S02]  /*4b80*/  SEL R105, R59.reuse, R42, !P3 ;  /* 0x0000002a3b697207 */ /* 0x040fe40005800000 */
[C---:B------:R-:W-:Y:S02]  /*4b90*/  SEL R109, R59.reuse, R44, !P3 ;  /* 0x0000002c3b6d7207 */ /* 0x040fe40005800000 */
[C---:B------:R-:W-:Y:S02]  /*4ba0*/  SEL R45, R59.reuse, R45, !P3 ;  /* 0x0000002d3b2d7207 */ /* 0x040fe40005800000 */
[----:B------:R-:W-:-:S02]  /*4bb0*/  SEL R171, R59, R46, !P3 ;  /* 0x0000002e3bab7207 */ /* 0x000fc40005800000 */
[C---:B------:R-:W-:Y:S02]  /*4bc0*/  SEL R229, R59.reuse, R48, !P3 ;  /* 0x000000303be57207 */ /* 0x040fe40005800000 */
        /* <DEDUP_REMOVED lines=36> */
[----:B------:R-:W-:Y:S02]  /*4e10*/  SEL R227, R59, R38, !P3 ;  /* 0x000000263be37207 */ /* 0x000fe40005800000 */
[----:B------:R-:W-:Y:S02]  /*4e20*/  LEA.HI.X.SX32 R33, R35, R14, 0x1, P5 ;  /* 0x0000000e23217211 */ /* 0x000fe400028f0eff */
[----:B------:R-:W-:Y:S02]  /*4e30*/  LEA R100, P3, R37, R96, 0x1 ;  /* 0x0000006025647211 */ /* 0x000fe400078608ff */
[----:B------:R-:W-:Y:S02]  /*4e40*/  LEA.HI.X.SX32 R35, R39, R14, 0x1, P2 ;  /* 0x0000000e27237211 */ /* 0x000fe400010f0eff */
[----:B------:R-:W-:-:S02]  /*4e50*/  LEA R36, P5, R43, R96, 0x1 ;  /* 0x000000602b247211 */ /* 0x000fc400078a08ff */
[----:B------:R-:W-:Y:S02]  /*4e60*/  LEA R38, P2, R107, R96, 0x1 ;  /* 0x000000606b267211 */ /* 0x000fe400078408ff */
[----:B------:R-:W-:Y:S02]  /*4e70*/  PRMT R228, RZ, 0x7610, R228 ;  /* 0x00007610ffe47816 */ /* 0x000fe400000000e4 */
[----:B------:R-:W-:Y:S02]  /*4e80*/  PRMT R230, RZ, 0x7610, R230 ;  /* 0x00007610ffe67816 */ /* 0x000fe400000000e6 */
[----:B------:R-:W-:Y:S02]  /*4e90*/  PRMT R232, RZ, 0x7610, R232 ;  /* 0x00007610ffe87816 */ /* 0x000fe400000000e8 */
[----:B------:R-:W-:Y:S01]  /*4ea0*/  PRMT R234, RZ, 0x7610, R234 ;  /* 0x00007610ffea7816 */ /* 0x000fe200000000ea */
[----:B------:R-:W3:Y:S01]  /*4eb0*/  @P0 LDG.E.U16 R228, desc[UR18][R30.64] ;  /* 0x000000121ee40981 */ /* 0x000ee2000c1e1500 */
[----:B------:R-:W-:-:S02]  /*4ec0*/  PRMT R236, RZ, 0x7610, R236 ;  /* 0x00007610ffec7816 */ /* 0x000fc400000000ec */
[-C--:B------:R-:W-:Y:S01]  /*4ed0*/  LEA.HI.X.SX32 R101, R37, R14.reuse, 0x1, P3 ;  /* 0x0000000e25657211 */ /* 0x080fe200018f0eff */
[----:B------:R-:W3:Y:S01]  /*4ee0*/  @P0 LDG.E.U16 R230, desc[UR18][R32.64] ;  /* 0x0000001220e60981 */ /* 0x000ee2000c1e1500 */
[-C--:B------:R-:W-:Y:S02]  /*4ef0*/  LEA.HI.X.SX32 R37, R43, R14.reuse, 0x1, P5 ;  /* 0x0000000e2b257211 */ /* 0x080fe400028f0eff */
[----:B------:R-:W-:Y:S01]  /*4f00*/  LEA.HI.X.SX32 R39, R107, R14, 0x1, P2 ;  /* 0x0000000e6b277211 */ /* 0x000fe200010f0eff */
[----:B------:R-:W3:Y:S04]  /*4f10*/  @P0 LDG.E.U16 R232, desc[UR18][R34.64] ;  /* 0x0000001222e80981 */ /* 0x000ee8000c1e1500 */
[----:B------:R-:W3:Y:S04]  /*4f20*/  @P0 LDG.E.U16 R234, desc[UR18][R36.64] ;  /* 0x0000001224ea0981 */ /* 0x000ee8000c1e1500 */
[----:B------:R-:W3:Y:S01]  /*4f30*/  @P0 LDG.E.U16 R236, desc[UR18][R38.64] ;  /* 0x0000001226ec0981 */ /* 0x000ee2000c1e1500 */
[----:B------:R-:W-:-:S02]  /*4f40*/  IMAD R41, R40, UR6, RZ ;  /* 0x0000000628297c24 */ /* 0x000fc4000f8e02ff */
[----:B------:R-:W-:Y:S02]  /*4f50*/  IMAD R105, R105, UR6, RZ ;  /* 0x0000000669697c24 */ /* 0x000fe4000f8e02ff */
[----:B------:R-:W-:Y:S01]  /*4f60*/  IMAD R109, R109, UR6, RZ ;  /* 0x000000066d6d7c24 */ /* 0x000fe2000f8e02ff */
[-C--:B------:R-:W-:Y:S01]  /*4f70*/  LEA R102, P4, R41, R96.reuse, 0x1 ;  /* 0x0000006029667211 */ /* 0x080fe200078808ff */
[----:B------:R-:W-:Y:S01]  /*4f80*/  IMAD R111, R45, UR6, RZ ;  /* 0x000000062d6f7c24 */ /* 0x000fe2000f8e02ff */
        /* <DEDUP_REMOVED lines=8> */
[----:B------:R-:W-:Y:S01]  /*5010*/  LEA.HI.X.SX32 R105, R105, R14, 0x1, P3 ;  /* 0x0000000e69697211 */ /* 0x000fe200018f0eff */
[----:B------:R-:W-:Y:S01]  /*5020*/  IMAD R113, R52, UR6, RZ ;  /* 0x0000000634717c24 */ /* 0x000fe2000f8e02ff */
[----:B------:R-:W-:Y:S01]  /*5030*/  LEA R108, P3, R171, R96, 0x1 ;  /* 0x00000060ab6c7211 */ /* 0x000fe200078608ff */
[----:B------:R-:W-:Y:S01]  /*5040*/  IMAD R47, R53, UR6, RZ ;  /* 0x00000006352f7c24 */ /* 0x000fe2000f8e02ff */
[-C--:B------:R-:W-:Y:S01]  /*5050*/  LEA.HI.X.SX32 R107, R109, R14.reuse, 0x1, P4 ;  /* 0x0000000e6d6b7211 */ /* 0x080fe200020f0eff */
[----:B------:R-:W-:Y:S01]  /*5060*/  IMAD R115, R55, UR6, RZ ;  /* 0x0000000637737c24 */ /* 0x000fe2000f8e02ff */
[----:B------:R-:W-:Y:S01]  /*5070*/  LEA.HI.X.SX32 R41, R111, R14, 0x1, P5 ;  /* 0x0000000e6f297211 */ /* 0x000fe200028f0eff */
[----:B------:R-:W-:Y:S01]  /*5080*/  IMAD R49, R58, UR6, RZ ;  /* 0x000000063a317c24 */ /* 0x000fe2000f8e02ff */
[-C--:B------:R-:W-:Y:S01]  /*5090*/  LEA R42, P2, R229, R96.reuse, 0x1 ;  /* 0x00000060e52a7211 */ /* 0x080fe200078408ff */
[----:B------:R-:W-:Y:S01]  /*50a0*/  IMAD R117, R60, UR6, RZ ;  /* 0x000000063c757c24 */ /* 0x000fe2000f8e02ff */
[----:B------:R-:W-:-:S02]  /*50b0*/  LEA R110, P4, R231, R96, 0x1 ;  /* 0x00000060e76e7211 */ /* 0x000fc400078808ff */
[----:B------:R-:W-:Y:S02]  /*50c0*/  LEA R44, P5, R45, R96, 0x1 ;  /* 0x000000602d2c7211 */ /* 0x000fe400078a08ff */
[----:B------:R-:W-:Y:S02]  /*50d0*/  LEA.HI.X.SX32 R109, R171, R14, 0x1, P3 ;  /* 0x0000000eab6d7211 */ /* 0x000fe400018f0eff */
[----:B------:R-:W-:Y:S01]  /*50e0*/  LEA R112, P3, R113, R96, 0x1 ;  /* 0x0000006071707211 */ /* 0x000fe200078608ff */
[----:B------:R-:W-:Y:S01]  /*50f0*/  IMAD R51, R62, UR6, RZ ;  /* 0x000000063e337c24 */ /* 0x000fe2000f8e02ff */
[-C--:B------:R-:W-:Y:S01]  /*5100*/  LEA.HI.X.SX32 R43, R229, R14.reuse, 0x1, P2 ;  /* 0x0000000ee52b7211 */ /* 0x080fe200010f0eff */
[----:B------:R-:W-:Y:S01]  /*5110*/  IMAD R53, R64, UR6, RZ ;  /* 0x0000000640357c24 */ /* 0x000fe2000f8e02ff */
[-C--:B------:R-:W-:Y:S02]  /*5120*/  LEA.HI.X.SX32 R111, R231, R14.reuse, 0x1, P4 ;  /* 0x0000000ee76f7211 */ /* 0x080fe400020f0eff */
[----:B------:R-:W-:-:S02]  /*5130*/  LEA.HI.X.SX32 R45, R45, R14, 0x1, P5 ;  /* 0x0000000e2d2d7211 */ /* 0x000fc400028f0eff */
[-C--:B------:R-:W-:Y:S02]  /*5140*/  LEA R46, P2, R47, R96.reuse, 0x1 ;  /* 0x000000602f2e7211 */ /* 0x080fe400078408ff */
[-C--:B------:R-:W-:Y:S02]  /*5150*/  LEA R114, P4, R115, R96.reuse, 0x1 ;  /* 0x0000006073727211 */ /* 0x080fe400078808ff */
[----:B------:R-:W-:Y:S02]  /*5160*/  LEA R48, P5, R49, R96, 0x1 ;  /* 0x0000006031307211 */ /* 0x000fe400078a08ff */
[----:B------:R-:W-:Y:S02]  /*5170*/  LEA.HI.X.SX32 R113, R113, R14, 0x1, P3 ;  /* 0x0000000e71717211 */ /* 0x000fe400018f0eff */
[----:B------:R-:W-:Y:S01]  /*5180*/  LEA R116, P3, R117, R96, 0x1 ;  /* 0x0000006075747211 */ /* 0x000fe200078608ff */
[----:B------:R-:W-:Y:S01]  /*5190*/  IMAD R55, R66, UR6, RZ ;  /* 0x0000000642377c24 */ /* 0x000fe2000f8e02ff */
[-C--:B------:R-:W-:Y:S01]  /*51a0*/  LEA.HI.X.SX32 R47, R47, R14.reuse, 0x1, P2 ;  /* 0x0000000e2f2f7211 */ /* 0x080fe200010f0eff */
[----:B------:R-:W-:Y:S01]  /*51b0*/  IMAD R123, R123, UR6, RZ ;  /* 0x000000067b7b7c24 */ /* 0x000fe2000f8e02ff */
[-C--:B------:R-:W-:Y:S01]  /*51c0*/  LEA.HI.X.SX32 R115, R115, R14.reuse, 0x1, P4 ;  /* 0x0000000e73737211 */ /* 0x080fe200020f0eff */
[----:B------:R-:W-:Y:S01]  /*51d0*/  IMAD R57, R68, UR6, RZ ;  /* 0x0000000644397c24 */ /* 0x000fe2000f8e02ff */
[----:B------:R-:W-:Y:S01]  /*51e0*/  LEA.HI.X.SX32 R49, R49, R14, 0x1, P5 ;  /* 0x0000000e31317211 */ /* 0x000fe200028f0eff */
[----:B------:R-:W-:Y:S01]  /*51f0*/  IMAD R125, R125, UR6, RZ ;  /* 0x000000067d7d7c24 */ /* 0x000fe2000f8e02ff */
[----:B------:R-:W-:-:S02]  /*5200*/  LEA R50, P2, R51, R96, 0x1 ;  /* 0x0000006033327211 */ /* 0x000fc400078408ff */
        /* <DEDUP_REMOVED lines=17> */
[-C--:B------:R-:W-:Y:S02]  /*5320*/  LEA.HI.X.SX32 R55, R55, R14.reuse, 0x1, P2 ;  /* 0x0000000e37377211 */ /* 0x080fe400010f0eff */
[----:B------:R-:W-:-:S02]  /*5330*/  LEA.HI.X.SX32 R123, R123, R14, 0x1, P4 ;  /* 0x0000000e7b7b7211 */ /* 0x000fc400020f0eff */
[----:B------:R-:W-:Y:S01]  /*5340*/  LEA.HI.X.SX32 R57, R57, R14, 0x1, P5 ;  /* 0x0000000e39397211 */ /* 0x000fe200028f0eff */
[----:B------:R-:W-:Y:S01]  /*5350*/  IMAD R135, R135, UR6, RZ ;  /* 0x0000000687877c24 */ /* 0x000fe2000f8e02ff */
        /* <DEDUP_REMOVED lines=76> */
[----:B--2---:R-:W-:-:S04]  /*5820*/  @!UP1 UIADD3 UR4, UPT, UPT, -UR7, 0x100000, URZ ;  /* 0x0010000007049890 */ /* 0x004fc8000fffe1ff */
[----:B------:R-:W-:Y:S02]  /*5830*/  @!UP1 USHF.L.U32 UR5, UR4, 0xb, URZ ;  /* 0x0000000b04059899 */ /* 0x000fe400080006ff */
[----:B------:R-:W-:Y:S01]  /*5840*/  @!UP1 USHF.L.U32 UR4, UR4, 0x1, URZ ;  /* 0x0000000104049899 */ /* 0x000fe200080006ff */
        /* <DEDUP_REMOVED lines=12> */
[----:B------:R-:W-:Y:S01]  /*5910*/  VOTEU.ALL UP2, P1 ;  /* 0x0000000000ff7886 */ /* 0x000fe20000840000 */
[-C--:B------:R-:W-:Y:S02]  /*5920*/  LEA.HI.X.SX32 R163, R163, R14.reuse, 0x1, P2 ;  /* 0x0000000ea3a37211 */ /* 0x080fe400010f0eff */
[----:B------:R-:W-:-:S02]  /*5930*/  LEA.HI.X.SX32 R165, R165, R14, 0x1, P4 ;  /* 0x0000000ea5a57211 */ /* 0x000fc400020f0eff */
[----:B------:R-:W-:Y:S01]  /*5940*/  LEA.HI.X.SX32 R167, R167, R14, 0x1, P5 ;  /* 0x0000000ea7a77211 */ /* 0x000fe200028f0eff */
[----:B------:R0:W1:Y:S01]  /*5950*/  @!UP2 SYNCS.EXCH.64 URZ, [UR9+0x18008], UR4 ;  /* 0x0180080409ffa5b2 */ /* 0x0000620008000100 */
[-C--:B------:R-:W-:Y:S02]  /*5960*/  LEA R170, P2, R97, R96.reuse, 0x1 ;  /* 0x0000006061aa7211 */ /* 0x080fe400078408ff */
[-C--:B------:R-:W-:Y:S02]  /*5970*/  LEA R172, P4, R173, R96.reuse, 0x1 ;  /* 0x00000060adac7211 */ /* 0x080fe400078808ff */
[----:B------:R-:W-:Y:S02]  /*5980*/  LEA R222, P5, R223, R96, 0x1 ;  /* 0x00000060dfde7211 */ /* 0x000fe400078a08ff */
[----:B------:R-:W-:Y:S02]  /*5990*/  LEA.HI.X.SX32 R169, R169, R14, 0x1, P3 ;  /* 0x0000000ea9a97211 */ /* 0x000fe400018f0eff */
[----:B------:R-:W-:-:S02]  /*59a0*/  LEA R96, P3, R227, R96, 0x1 ;  /* 0x00000060e3607211 */ /* 0x000fc400078608ff */
[-C--:B------:R-:W-:Y:S01]  /*59b0*/  LEA.HI.X.SX32 R171, R97, R14.reuse, 0x1, P2 ;  /* 0x0000000e61ab7211 */ /* 0x080fe200010f0eff */
[----:B------:R2:W-:Y:S01]  /*59c0*/  STS.U16 [R6+UR9+0x10c00], R15 ;  /* 0x010c000f06007988 */ /* 0x0005e20008000409 */
[-C--:B------:R-:W-:Y:S02]  /*59d0*/  LEA.HI.X.SX32 R173, R173, R14.reuse, 0x1, P4 ;  /* 0x0000000eadad7211 */ /* 0x080fe400020f0eff */
[-C--:B------:R-:W-:Y:S02]  /*59e0*/  LEA.HI.X.SX32 R223, R223, R14.reuse, 0x1, P5 ;  /* 0x0000000edfdf7211 */ /* 0x080fe400028f0eff */
[----:B------:R-:W-:Y:S02]  /*59f0*/  LEA.HI.X.SX32 R97, R227, R14, 0x1, P3 ;  /* 0x0000000ee3617211 */ /* 0x000fe400018f0eff */
[C---:B------:R-:W-:Y:S02]  /*5a00*/  LOP3.LUT R14, R6.reuse, 0x20, RZ, 0x3c, !PT ;  /* 0x00000020060e7812 */ /* 0x040fe400078e3cff */
[----:B--2---:R-:W-:Y:S01]  /*5a10*/  LOP3.LUT R15, R6, 0x40, RZ, 0x3c, !PT ;  /* 0x00000040060f7812 */ /* 0x004fe200078e3cff */
[----:B----4-:R-:W-:Y:S04]  /*5a20*/  STS.U16 [R6+UR9+0x10400], R203 ;  /* 0x010400cb06007988 */ /* 0x010fe80008000409 */
[----:B------:R-:W-:Y:S04]  /*5a30*/  STS.U16 [R6+UR9+0x10800], R201 ;  /* 0x010800c906007988 */ /* 0x000fe80008000409 */
[----:B------:R-:W-:Y:S04]  /*5a40*/  STS.U16 [R6+UR9+0x11000], R199 ;  /* 0x011000c706007988 */ /* 0x000fe80008000409 */
[----:B------:R-:W-:Y:S04]  /*5a50*/  STS.U16 [R6+UR9+0x11400], R177 ;  /* 0x011400b106007988 */ /* 0x000fe80008000409 */
[----:B------:R-:W-:Y:S04]  /*5a60*/  STS.U16 [R6+UR9+0x11800], R189 ;  /* 0x011800bd06007988 */ /* 0x000fe80008000409 */
[----:B------:R-:W-:Y:S04]  /*5a70*/  STS.U16 [R6+UR9+0x11c00], R187 ;  /* 0x011c00bb06007988 */ /* 0x000fe80008000409 */
[----:B------:R-:W-:Y:S04]  /*5a80*/  STS.U16 [R6+UR9+0x10000], R225 ;  /* 0x010000e106007988 */ /* 0x000fe80008000409 */
[----:B-----5:R-:W-:Y:S04]  /*5a90*/  STS.U16 [R14+UR9+0x10500], R185 ;  /* 0x010500b90e007988 */ /* 0x020fe80008000409 */
[----:B------:R-:W-:Y:S04]  /*5aa0*/  STS.U16 [R14+UR9+0x10d00], R183 ;  /* 0x010d00b70e007988 */ /* 0x000fe80008000409 */
[----:B------:R-:W-:Y:S04]  /*5ab0*/  STS.U16 [R14+UR9+0x11100], R181 ;  /* 0x011100b50e007988 */ /* 0x000fe80008000409 */
[----:B---3--:R-:W-:Y:S04]  /*5ac0*/  STS.U16 [R14+UR9+0x10900], R179 ;  /* 0x010900b30e007988 */ /* 0x008fe80008000409 */
[----:B------:R-:W-:Y:S04]  /*5ad0*/  STS.U16 [R14+UR9+0x11500], R85 ;  /* 0x011500550e007988 */ /* 0x000fe80008000409 */
[----:B------:R-:W-:Y:S04]  /*5ae0*/  STS.U16 [R14+UR9+0x11900], R175 ;  /* 0x011900af0e007988 */ /* 0x000fe80008000409 */
[----:B------:R-:W-:Y:S04]  /*5af0*/  STS.U16 [R14+UR9+0x11d00], R133 ;  /* 0x011d00850e007988 */ /* 0x000fe80008000409 */
[----:B------:R-:W-:Y:S04]  /*5b00*/  STS.U16 [R14+UR9+0x10100], R221 ;  /* 0x010100dd0e007988 */ /* 0x000fe80008000409 */
[----:B------:R2:W-:Y:S01]  /*5b10*/  STS.U16 [R15+UR9+0x10e00], R28 ;  /* 0x010e001c0f007988 */ /* 0x0005e20008000409 */
[----:B------:R-:W-:-:S02]  /*5b20*/  PRMT R174, RZ, 0x7610, R174 ;  /* 0x00007610ffae7816 */ /* 0x000fc400000000ae */
[----:B------:R-:W-:Y:S01]  /*5b30*/  PRMT R180, RZ, 0x7610, R180 ;  /* 0x00007610ffb47816 */ /* 0x000fe200000000b4 */
[----:B------:R3:W-:Y:S04]  /*5b40*/  STS.U16 [R15+UR9+0x10200], R176 ;  /* 0x010200b00f007988 */ /* 0x0007e80008000409 */
[----:B------:R4:W-:Y:S01]  /*5b50*/  STS.U16 [R15+UR9+0x11600], R18 ;  /* 0x011600120f007988 */ /* 0x0009e20008000409 */
[----:B--2---:R-:W-:-:S03]  /*5b60*/  PRMT R28, RZ, 0x7610, R28 ;  /* 0x00007610ff1c7816 */ /* 0x004fc6000000001c */
[----:B------:R-:W2:Y:S01]  /*5b70*/  @P0 LDG.E.U16 R174, desc[UR18][R48.64] ;  /* 0x0000001230ae0981 */ /* 0x000ea2000c1e1500 */
[----:B---3--:R-:W-:-:S03]  /*5b80*/  PRMT R176, RZ, 0x7610, R176 ;  /* 0x00007610ffb07816 */ /* 0x008fc600000000b0 */
[----:B------:R-:W3:Y:S01]  /*5b90*/  @P0 LDG.E.U16 R28, desc[UR18][R46.64] ;  /* 0x000000122e1c0981 */ /* 0x000ee2000c1e1500 */
[----:B----4-:R-:W-:-:S03]  /*5ba0*/  PRMT R18, RZ, 0x7610, R18 ;  /* 0x00007610ff127816 */ /* 0x010fc60000000012 */
[----:B------:R-:W4:Y:S04]  /*5bb0*/  @P0 LDG.E.U16 R176, desc[UR18][R50.64] ;  /* 0x0000001232b00981 */ /* 0x000f28000c1e1500 */
[----:B------:R-:W5:Y:S01]  /*5bc0*/  @P0 LDG.E.U16 R180, desc[UR18][R52.64] ;  /* 0x0000001234b40981 */ /* 0x000f62000c1e1500 */
[----:B------:R-:W-:-:S03]  /*5bd0*/  PRMT R184, RZ, 0x7610, R184 ;  /* 0x00007610ffb87816 */ /* 0x000fc600000000b8 */
[----:B------:R-:W4:Y:S01]  /*5be0*/  @P0 LDG.E.U16 R18, desc[UR18][R76.64] ;  /* 0x000000124c120981 */ /* 0x000f22000c1e1500 */
[----:B------:R-:W-:Y:S02]  /*5bf0*/  PRMT R188, RZ, 0x7610, R188 ;  /* 0x00007610ffbc7816 */ /* 0x000fe400000000bc */
[----:B------:R-:W-:Y:S01]  /*5c00*/  PRMT R178, RZ, 0x7610, R178 ;  /* 0x00007610ffb27816 */ /* 0x000fe200000000b2 */
[----:B------:R-:W4:Y:S01]  /*5c10*/  @P0 LDG.E.U16 R184, desc[UR18][R154.64] ;  /* 0x000000129ab80981 */ /* 0x000f22000c1e1500 */
[----:B------:R-:W-:Y:S02]  /*5c20*/  PRMT R193, RZ, 0x7610, R193 ;  /* 0x00007610ffc17816 */ /* 0x000fe400000000c1 */
[----:B------:R-:W-:Y:S01]  /*5c30*/  PRMT R195, RZ, 0x7610, R195 ;  /* 0x00007610ffc37816 */ /* 0x000fe200000000c3 */
[----:B------:R0:W-:Y:S01]  /*5c40*/  STS.U16 [R15+UR9+0x11a00], R24 ;  /* 0x011a00180f007988 */ /* 0x0001e20008000409 */
[----:B------:R-:W-:Y:S02]  /*5c50*/  PRMT R197, RZ, 0x7610, R197 ;  /* 0x00007610ffc57816 */ /* 0x000fe400000000c5 */
[----:B------:R-:W-:Y:S01]  /*5c60*/  PRMT R85, RZ, 0x7610, R85 ;  /* 0x00007610ff557816 */ /* 0x000fe20000000055 */
[----:B------:R0:W-:Y:S01]  /*5c70*/  STS.U16 [R15+UR9+0x10600], R82 ;  /* 0x010600520f007988 */ /* 0x0001e20008000409 */
[----:B------:R-:W-:-:S02]  /*5c80*/  PRMT R133, RZ, 0x7610, R133 ;  /* 0x00007610ff857816 */ /* 0x000fc40000000085 */
[----:B------:R-:W-:Y:S01]  /*5c90*/  PRMT R175, RZ, 0x7610, R175 ;  /* 0x00007610ffaf7816 */ /* 0x000fe200000000af */
[----:B------:R0:W-:Y:S01]  /*5ca0*/  STS.U16 [R15+UR9+0x10a00], R80 ;  /* 0x010a00500f007988 */ /* 0x0001e20008000409 */
[----:B------:R-:W-:Y:S02]  /*5cb0*/  PRMT R177, RZ, 0x7610, R177 ;  /* 0x00007610ffb17816 */ /* 0x000fe400000000b1 */
[----:B------:R-:W-:Y:S01]  /*5cc0*/  PRMT R179, RZ, 0x7610, R179 ;  /* 0x00007610ffb37816 */ /* 0x000fe200000000b3 */
[----:B------:R-:W5:Y:S01]  /*5cd0*/  @P0 LDG.E.U16 R188, desc[UR18][R54.64] ;  /* 0x0000001236bc0981 */ /* 0x000f62000c1e1500 */
[----:B------:R-:W-:Y:S02]  /*5ce0*/  PRMT R181, RZ, 0x7610, R181 ;  /* 0x00007610ffb57816 */ /* 0x000fe400000000b5 */
[----:B------:R-:W-:Y:S01]  /*5cf0*/  PRMT R183, RZ, 0x7610, R183 ;  /* 0x00007610ffb77816 */ /* 0x000fe200000000b7 */
[----:B------:R-:W5:Y:S01]  /*5d00*/  @P0 LDG.E.U16 R178, desc[UR18][R78.64] ;  /* 0x000000124eb20981 */ /* 0x000f62000c1e1500 */
[----:B------:R-:W-:-:S02]  /*5d10*/  PRMT R185, RZ, 0x7610, R185 ;  /* 0x00007610ffb97816 */ /* 0x000fc400000000b9 */
[----:B------:R-:W-:Y:S01]  /*5d20*/  PRMT R187, RZ, 0x7610, R187 ;  /* 0x00007610ffbb7816 */ /* 0x000fe200000000bb */
[----:B------:R-:W5:Y:S01]  /*5d30*/  @P0 LDG.E.U16 R193, desc[UR18][R40.64] ;  /* 0x0000001228c10981 */ /* 0x000f62000c1e1500 */
[----:B------:R-:W-:Y:S02]  /*5d40*/  PRMT R189, RZ, 0x7610, R189 ;  /* 0x00007610ffbd7816 */ /* 0x000fe400000000bd */
[----:B------:R-:W-:Y:S01]  /*5d50*/  PRMT R182, RZ, 0x7610, R182 ;  /* 0x00007610ffb67816 */ /* 0x000fe200000000b6 */
[----:B------:R-:W5:Y:S01]  /*5d60*/  @P0 LDG.E.U16 R195, desc[UR18][R42.64] ;  /* 0x000000122ac30981 */ /* 0x000f62000c1e1500 */
[----:B0-----:R-:W-:Y:S02]  /*5d70*/  PRMT R24, RZ, 0x7610, R24 ;  /* 0x00007610ff187816 */ /* 0x001fe40000000018 */
        /* <DEDUP_REMOVED lines=8> */
[----:B------:R-:W-:Y:S02]  /*5e00*/  PRMT R80, RZ, 0x7610, R80 ;  /* 0x00007610ff507816 */ /* 0x000fe40000000050 */
[----:B------:R-:W-:Y:S01]  /*5e10*/  PRMT R200, RZ, 0x7610, R200 ;  /* 0x00007610ffc87816 */ /* 0x000fe200000000c8 */
[----:B------:R-:W5:Y:S01]  /*5e20*/  @P0 LDG.E.U16 R175, desc[UR18][R60.64] ;  /* 0x000000123caf0981 */ /* 0x000f62000c1e1500 */
[----:B------:R-:W-:-:S03]  /*5e30*/  PRMT R198, RZ, 0x7610, R198 ;  /* 0x00007610ffc67816 */ /* 0x000fc600000000c6 */
[----:B------:R-:W5:Y:S04]  /*5e40*/  @P0 LDG.E.U16 R177, desc[UR18][R62.64] ;  /* 0x000000123eb10981 */ /* 0x000f68000c1e1500 */
        /* <DEDUP_REMOVED lines=11> */
[----:B------:R-:W5:Y:S01]  /*5f00*/  @P0 LDG.E.U16 R252, desc[UR18][R222.64] ;  /* 0x00000012defc0981 */ /* 0x000f62000c1e1500 */
[----:B------:R-:W-:-:S03]  /*5f10*/  PRMT R192, RZ, 0x7610, R192 ;  /* 0x00007610ffc07816 */ /* 0x000fc600000000c0 */
[----:B------:R-:W5:Y:S01]  /*5f20*/  @P0 LDG.E.U16 R82, desc[UR18][R100.64] ;  /* 0x0000001264520981 */ /* 0x000f62000c1e1500 */
[----:B------:R-:W-:-:S03]  /*5f30*/  PRMT R194, RZ, 0x7610, R194 ;  /* 0x00007610ffc27816 */ /* 0x000fc600000000c2 */
[----:B------:R-:W5:Y:S01]  /*5f40*/  @P0 LDG.E.U16 R80, desc[UR18][R98.64] ;  /* 0x0000001262500981 */ /* 0x000f62000c1e1500 */
[----:B------:R-:W-:Y:S02]  /*5f50*/  PRMT R190, RZ, 0x7610, R190 ;  /* 0x00007610ffbe7816 */ /* 0x000fe400000000be */
[----:B------:R-:W-:Y:S01]  /*5f60*/  PRMT R204, RZ, 0x7610, R204 ;  /* 0x00007610ffcc7816 */ /* 0x000fe200000000cc */
[----:B------:R-:W5:Y:S01]  /*5f70*/  @P0 LDG.E.U16 R200, desc[UR18][R114.64] ;  /* 0x0000001272c80981 */ /* 0x000f62000c1e1500 */
[----:B------:R-:W-:-:S03]  /*5f80*/  PRMT R202, RZ, 0x7610, R202 ;  /* 0x00007610ffca7816 */ /* 0x000fc600000000ca */
[----:B------:R-:W5:Y:S01]  /*5f90*/  @P0 LDG.E.U16 R198, desc[UR18][R112.64] ;  /* 0x0000001270c60981 */ /* 0x000f62000c1e1500 */
[----:B------:R-:W-:Y:S02]  /*5fa0*/  PRMT R196, RZ, 0x7610, R196 ;  /* 0x00007610ffc47816 */ /* 0x000fe400000000c4 */
[----:B------:R-:W-:Y:S01]  /*5fb0*/  PRMT R208, RZ, 0x7610, R208 ;  /* 0x00007610ffd07816 */ /* 0x000fe200000000d0 */
[----:B------:R-:W5:Y:S01]  /*5fc0*/  @P0 LDG.E.U16 R192, desc[UR18][R106.64] ;  /* 0x000000126ac00981 */ /* 0x000f62000c1e1500 */
[----:B------:R-:W-:-:S03]  /*5fd0*/  PRMT R206, RZ, 0x7610, R206 ;  /* 0x00007610ffce7816 */ /* 0x000fc600000000ce */
[----:B------:R-:W5:Y:S04]  /*5fe0*/  @P0 LDG.E.U16 R194, desc[UR18][R108.64] ;  /* 0x000000126cc20981 */ /* 0x000f68000c1e1500 */
[----:B------:R-:W5:Y:S04]  /*5ff0*/  @P0 LDG.E.U16 R190, desc[UR18][R104.64] ;  /* 0x0000001268be0981 */ /* 0x000f68000c1e1500 */
[----:B------:R-:W5:Y:S01]  /*6000*/  @P0 LDG.E.U16 R204, desc[UR18][R118.64] ;  /* 0x0000001276cc0981 */ /* 0x000f62000c1e1500 */
[----:B------:R-:W-:-:S03]  /*6010*/  PRMT R212, RZ, 0x7610, R212 ;  /* 0x00007610ffd47816 */ /* 0x000fc600000000d4 */
[----:B------:R-:W5:Y:S01]  /*6020*/  @P0 LDG.E.U16 R202, desc[UR18][R116.64] ;  /* 0x0000001274ca0981 */ /* 0x000f62000c1e1500 */
[----:B------:R-:W-:-:S03]  /*6030*/  PRMT R210, RZ, 0x7610, R210 ;  /* 0x00007610ffd27816 */ /* 0x000fc600000000d2 */
[----:B------:R-:W5:Y:S04]  /*6040*/  @P0 LDG.E.U16 R196, desc[UR18][R110.64] ;  /* 0x000000126ec40981 */ /* 0x000f68000c1e1500 */
[----:B------:R-:W5:Y:S01]  /*6050*/  @P0 LDG.E.U16 R208, desc[UR18][R122.64] ;  /* 0x000000127ad00981 */ /* 0x000f62000c1e1500 */
[----:B------:R-:W-:-:S03]  /*6060*/  PRMT R216, RZ, 0x7610, R216 ;  /* 0x00007610ffd87816 */ /* 0x000fc600000000d8 */
[----:B------:R-:W5:Y:S04]  /*6070*/  @P0 LDG.E.U16 R206, desc[UR18][R120.64] ;  /* 0x0000001278ce0981 */ /* 0x000f68000c1e1500 */
[----:B------:R0:W-:Y:S04]  /*6080*/  STS.U16 [R15+UR9+0x11e00], R84 ;  /* 0x011e00540f007988 */ /* 0x0001e80008000409 */
[----:B------:R-:W5:Y:S04]  /*6090*/  @P0 LDG.E.U16 R212, desc[UR18][R126.64] ;  /* 0x000000127ed40981 */ /* 0x000f68000c1e1500 */
[----:B------:R-:W5:Y:S01]  /*60a0*/  @P0 LDG.E.U16 R210, desc[UR18][R124.64] ;  /* 0x000000127cd20981 */ /* 0x000f62000c1e1500 */
[----:B0-----:R-:W-:-:S03]  /*60b0*/  PRMT R84, RZ, 0x7610, R84 ;  /* 0x00007610ff547816 */ /* 0x001fc60000000054 */
        /* <DEDUP_REMOVED lines=10> */
[----:B------:R-:W-:Y:S02]  /*6160*/  LOP3.LUT R16, R6, 0x60, RZ, 0x3c, !PT ;  /* 0x0000006006107812 */ /* 0x000fe400078e3cff */
[----:B------:R-:W-:Y:S01]  /*6170*/  PRMT R240, RZ, 0x7610, R240 ;  /* 0x00007610fff07816 */ /* 0x000fe200000000f0 */
[----:B------:R0:W-:Y:S01]  /*6180*/  STS.U16 [R15+UR9+0x11200], R26 ;  /* 0x0112001a0f007988 */ /* 0x0001e20008000409 */
[----:B------:R-:W-:-:S03]  /*6190*/  PRMT R242, RZ, 0x7610, R242 ;  /* 0x00007610fff27816 */ /* 0x000fc600000000f2 */
[----:B------:R-:W-:Y:S01]  /*61a0*/  STS.U16 [R16+UR9+0x10700], R205 ;  /* 0x010700cd10007988 */ /* 0x000fe20008000409 */
[----:B------:R-:W-:-:S03]  /*61b0*/  PRMT R244, RZ, 0x7610, R244 ;  /* 0x00007610fff47816 */ /* 0x000fc600000000f4 */
[----:B------:R-:W-:Y:S01]  /*61c0*/  STS.U16 [R16+UR9+0x10b00], R207 ;  /* 0x010b00cf10007988 */ /* 0x000fe20008000409 */
[----:B------:R-:W-:-:S03]  /*61d0*/  PRMT R246, RZ, 0x7610, R246 ;  /* 0x00007610fff67816 */ /* 0x000fc600000000f6 */
[----:B------:R-:W-:Y:S01]  /*61e0*/  STS.U16 [R16+UR9+0x10f00], R209 ;  /* 0x010f00d110007988 */ /* 0x000fe20008000409 */
[----:B0-----:R-:W-:-:S03]  /*61f0*/  PRMT R26, RZ, 0x7610, R26 ;  /* 0x00007610ff1a7816 */ /* 0x001fc6000000001a */
[----:B------:R-:W-:Y:S01]  /*6200*/  STS.U16 [R16+UR9+0x11300], R211 ;  /* 0x011300d310007988 */ /* 0x000fe20008000409 */
[----:B------:R-:W-:-:S03]  /*6210*/  PRMT R224, RZ, 0x7610, R224 ;  /* 0x00007610ffe07816 */ /* 0x000fc600000000e0 */
[----:B------:R-:W-:Y:S01]  /*6220*/  STS.U16 [R16+UR9+0x11700], R213 ;  /* 0x011700d510007988 */ /* 0x000fe20008000409 */
[----:B------:R-:W-:-:S03]  /*6230*/  PRMT R226, RZ, 0x7610, R226 ;  /* 0x00007610ffe27816 */ /* 0x000fc600000000e2 */
[----:B------:R-:W-:Y:S04]  /*6240*/  STS.U16 [R16+UR9+0x11b00], R215 ;  /* 0x011b00d710007988 */ /* 0x000fe80008000409 */
[----:B------:R-:W-:Y:S04]  /*6250*/  STS.U16 [R16+UR9+0x11f00], R217 ;  /* 0x011f00d910007988 */ /* 0x000fe80008000409 */
[----:B------:R-:W-:Y:S04]  /*6260*/  STS.U16 [R16+UR9+0x10300], R219 ;  /* 0x010300db10007988 */ /* 0x000fe80008000409 */
[----:B------:R0:W-:Y:S04]  /*6270*/  STS.U16 [R5+UR9], R228 ;  /* 0x000000e405007988 */ /* 0x0001e80008000409 */
[----:B------:R1:W-:Y:S04]  /*6280*/  STS.U16 [R5+UR9+0x400], R230 ;  /* 0x000400e605007988 */ /* 0x0003e80008000409 */
[----:B------:R1:W-:Y:S01]  /*6290*/  STS.U16 [R5+UR9+0x800], R232 ;  /* 0x000800e805007988 */ /* 0x0003e20008000409 */
[----:B0-----:R-:W-:-:S03]  /*62a0*/  PRMT R228, RZ, 0x7610, R228 ;  /* 0x00007610ffe47816 */ /* 0x001fc600000000e4 */
[----:B------:R0:W-:Y:S01]  /*62b0*/  STS.U16 [R5+UR9+0xc00], R234 ;  /* 0x000c00ea05007988 */ /* 0x0001e20008000409 */
[----:B-1----:R-:W-:-:S03]  /*62c0*/  PRMT R230, RZ, 0x7610, R230 ;  /* 0x00007610ffe67816 */ /* 0x002fc600000000e6 */
[----:B------:R1:W-:Y:S01]  /*62d0*/  STS.U16 [R5+UR9+0x1000], R236 ;  /* 0x001000ec05007988 */ /* 0x0003e20008000409 */
[----:B------:R-:W-:-:S03]  /*62e0*/  PRMT R232, RZ, 0x7610, R232 ;  /* 0x00007610ffe87816 */ /* 0x000fc600000000e8 */
[----:B------:R-:W5:Y:S01]  /*62f0*/  @P0 LDG.E.U16 R240, desc[UR18][R140.64] ;  /* 0x000000128cf00981 */ /* 0x000f62000c1e1500 */
[----:B0-----:R-:W-:-:S03]  /*6300*/  PRMT R234, RZ, 0x7610, R234 ;  /* 0x00007610ffea7816 */ /* 0x001fc600000000ea */
[----:B------:R-:W5:Y:S01]  /*6310*/  @P0 LDG.E.U16 R242, desc[UR18][R142.64] ;  /* 0x000000128ef20981 */ /* 0x000f62000c1e1500 */
[----:B-1----:R-:W-:-:S03]  /*6320*/  PRMT R236, RZ, 0x7610, R236 ;  /* 0x00007610ffec7816 */ /* 0x002fc600000000ec */
        /* <DEDUP_REMOVED lines=10> */
[----:B---3--:R0:W-:Y:S04]  /*63d0*/  STS.U16 [R5+UR9+0x2000], R28 ;  /* 0x0020001c05007988 */ /* 0x0081e80008000409 */
[----:B--2---:R1:W-:Y:S01]  /*63e0*/  STS.U16 [R5+UR9+0x2400], R174 ;  /* 0x002400ae05007988 */ /* 0x0043e20008000409 */
[----:B0-----:R-:W-:-:S03]  /*63f0*/  SHF.R.S32.HI R28, RZ, 0x1f, R87 ;  /* 0x0000001fff1c7819 */ /* 0x001fc60000011457 */
[----:B----4-:R0:W-:Y:S01]  /*6400*/  STS.U16 [R5+UR9+0x2800], R176 ;  /* 0x002800b005007988 */ /* 0x0101e20008000409 */
[----:B------:R-:W-:-:S03]  /*6410*/  SHF.L.U64.HI R87, R87, 0x1, R28 ;  /* 0x0000000157577819 */ /* 0x000fc6000001021c */
[----:B-----5:R2:W-:Y:S01]  /*6420*/  STS.U16 [R5+UR9+0x2c00], R180 ;  /* 0x002c00b405007988 */ /* 0x0205e20008000409 */
[----:B------:R-:W-:Y:S02]  /*6430*/  SHF.R.S32.HI R28, RZ, 0x1f, R29 ;  /* 0x0000001fff1c7819 */ /* 0x000fe4000001141d */
[-C--:B-1----:R-:W-:Y:S02]  /*6440*/  LEA R174, P2, R29, R86.reuse, 0x1 ;  /* 0x000000561dae7211 */ /* 0x082fe400078408ff */
[----:B0-----:R-:W-:Y:S02]  /*6450*/  LEA R176, P3, R83, R86, 0x1 ;  /* 0x0000005653b07211 */ /* 0x001fe400078608ff */
[----:B--2---:R-:W-:Y:S01]  /*6460*/  SHF.R.S32.HI R180, RZ, 0x1f, R83 ;  /* 0x0000001fffb47819 */ /* 0x004fe20000011453 */
[----:B------:R0:W-:Y:S01]  /*6470*/  STS.U16 [R5+UR9+0x5c00], R18 ;  /* 0x005c001205007988 */ /* 0x0001e20008000409 */
[-C--:B------:R-:W-:Y:S02]  /*6480*/  LEA.HI.X R29, R29, R87.reuse, R28, 0x1, P2 ;  /* 0x000000571d1d7211 */ /* 0x080fe400010f0c1c */
[----:B------:R-:W-:-:S02]  /*6490*/  LEA.HI.X R28, R83, R87, R180, 0x1, P3 ;  /* 0x00000057531c7211 */ /* 0x000fc400018f0cb4 */
[----:B------:R-:W-:Y:S01]  /*64a0*/  LEA R180, P3, R17, R86, 0x1 ;  /* 0x0000005611b47211 */ /* 0x000fe200078608ff */
[----:B------:R1:W-:Y:S01]  /*64b0*/  STS.U16 [R5+UR9+0x6800], R184 ;  /* 0x006800b805007988 */ /* 0x0003e20008000409 */
[----:B0-----:R-:W-:-:S04]  /*64c0*/  SHF.R.S32.HI R18, RZ, 0x1f, R17 ;  /* 0x0000001fff127819 */ /* 0x001fc80000011411 */
[-C--:B------:R-:W-:Y:S02]  /*64d0*/  LEA.HI.X R18, R17, R87.reuse, R18, 0x1, P3 ;  /* 0x0000005711127211 */ /* 0x080fe400018f0c12 */
[----:B------:R-:W-:Y:S02]  /*64e0*/  SHF.R.S32.HI R17, RZ, 0x1f, R21 ;  /* 0x0000001fff117819 */ /* 0x000fe40000011415 */
[C---:B-1----:R-:W-:Y:S01]  /*64f0*/  LEA R184, P3, R21.reuse, R86, 0x1 ;  /* 0x0000005615b87211 */ /* 0x042fe200078608ff */
[----:B------:R0:W-:Y:S01]  /*6500*/  STS.U16 [R5+UR9+0x3000], R188 ;  /* 0x003000bc05007988 */ /* 0x0001e20008000409 */
[----:B------:R-:W-:Y:S02]  /*6510*/  LOP3.LUT R227, R0, 0x1a, RZ, 0xfc, !PT ;  /* 0x0000001a00e37812 */ /* 0x000fe400078efcff */
[----:B------:R-:W-:Y:S01]  /*6520*/  LEA.HI.X R21, R21, R87, R17, 0x1, P3 ;  /* 0x0000005715157211 */ /* 0x000fe200018f0c11 */
[----:B------:R1:W-:Y:S01]  /*6530*/  STS.U16 [R5+UR9+0x6000], R178 ;  /* 0x006000b205007988 */ /* 0x0003e20008000409 */
[----:B------:R-:W-:-:S02]  /*6540*/  LOP3.LUT R17, R5, 0x40, RZ, 0x3c, !PT ;  /* 0x0000004005117812 */ /* 0x000fc400078e3cff */
[C---:B------:R-:W-:Y:S02]  /*6550*/  LOP3.LUT R203, R0.reuse, 0x18, RZ, 0xfc, !PT ;  /* 0x0000001800cb7812 */ /* 0x040fe400078efcff */
[----:B0-----:R-:W-:Y:S02]  /*6560*/  SHF.R.S32.HI R188, RZ, 0x1f, R27 ;  /* 0x0000001fffbc7819 */ /* 0x001fe4000001141b */
[C---:B-1----:R-:W-:Y:S01]  /*6570*/  LEA R178, P2, R27.reuse, R86, 0x1 ;  /* 0x000000561bb27211 */ /* 0x042fe200078408ff */
[----:B------:R-:W-:Y:S01]  /*6580*/  STS.U16 [R5+UR9+0x1400], R193 ;  /* 0x001400c105007988 */ /* 0x000fe20008000409 */
[----:B------:R-:W-:Y:S02]  /*6590*/  LOP3.LUT R229, R0, 0x1e, RZ, 0xfc, !PT ;  /* 0x0000001e00e57812 */ /* 0x000fe400078efcff */
[----:B------:R-:W-:Y:S01]  /*65a0*/  LEA.HI.X R27, R27, R87, R188, 0x1, P2 ;  /* 0x000000571b1b7211 */ /* 0x000fe200010f0cbc */
[----:B------:R-:W-:Y:S01]  /*65b0*/  STS.U16 [R5+UR9+0x1800], R195 ;  /* 0x001800c305007988 */ /* 0x000fe20008000409 */
[----:B------:R-:W-:-:S03]  /*65c0*/  SHF.R.S32.HI R188, RZ, 0x1f, R19 ;  /* 0x0000001fffbc7819 */ /* 0x000fc60000011413 */
[----:B------:R-:W-:Y:S01]  /*65d0*/  STS.U16 [R5+UR9+0x1c00], R197 ;  /* 0x001c00c505007988 */ /* 0x000fe20008000409 */
[----:B------:R-:W-:-:S03]  /*65e0*/  LOP3.LUT R231, R0, 0x1c, RZ, 0xfc, !PT ;  /* 0x0000001c00e77812 */ /* 0x000fc600078efcff */
[----:B------:R-:W-:Y:S04]  /*65f0*/  STS.U16 [R5+UR9+0x3400], R85 ;  /* 0x0034005505007988 */ /* 0x000fe80008000409 */
        /* <DEDUP_REMOVED lines=9> */
[----:B------:R0:W-:Y:S04]  /*6690*/  STS.U16 [R5+UR9+0x6400], R182 ;  /* 0x006400b605007988 */ /* 0x0001e80008000409 */
[----:B------:R-:W-:Y:S04]  /*66a0*/  STS.U16 [R5+UR9+0x6c00], R24 ;  /* 0x006c001805007988 */ /* 0x000fe80008000409 */
[----:B------:R-:W-:Y:S01]  /*66b0*/  STS.U16 [R5+UR9+0x7000], R186 ;  /* 0x007000ba05007988 */ /* 0x000fe20008000409 */
[----:B0-----:R-:W-:-:S03]  /*66c0*/  LEA R182, P2, R19, R86, 0x1 ;  /* 0x0000005613b67211 */ /* 0x001fc600078408ff */
[----:B------:R-:W-:Y:S04]  /*66d0*/  STS.U16 [R5+UR9+0x7400], R248 ;  /* 0x007400f805007988 */ /* 0x000fe80008000409 */
[----:B------:R-:W-:Y:S04]  /*66e0*/  STS.U16 [R5+UR9+0x7800], R250 ;  /* 0x007800fa05007988 */ /* 0x000fe80008000409 */
[----:B------:R-:W-:Y:S04]  /*66f0*/  STS.U16 [R5+UR9+0x7c00], R252 ;  /* 0x007c00fc05007988 */ /* 0x000fe80008000409 */
[----:B------:R0:W-:Y:S01]  /*6700*/  STS.U16 [R17+UR9+0x600], R82 ;  /* 0x0006005211007988 */ /* 0x0001e20008000409 */
[----:B------:R-:W-:-:S03]  /*6710*/  LEA.HI.X R19, R19, R87, R188, 0x1, P2 ;  /* 0x0000005713137211 */ /* 0x000fc600010f0cbc */
[----:B------:R1:W-:Y:S01]  /*6720*/  STS.U16 [R17+UR9+0x200], R80 ;  /* 0x0002005011007988 */ /* 0x0003e20008000409 */
[----:B------:R-:W-:Y:S01]  /*6730*/  ISETP.NE.U32.AND P0, PT, R191, RZ, PT ;  /* 0x000000ffbf00720c */ /* 0x000fe20003f05070 */
[-C--:B0-----:R-:W-:Y:S01]  /*6740*/  IMAD R82, R227, R22.reuse, RZ ;  /* 0x00000016e3527224 */ /* 0x081fe200078e02ff */
[----:B------:R-:W-:Y:S01]  /*6750*/  SHF.R.S32.HI R24, RZ, 0x1f, R81 ;  /* 0x0000001fff187819 */ /* 0x000fe20000011451 */
[----:B-1----:R-:W-:Y:S01]  /*6760*/  IMAD R80, R203, R22, RZ ;  /* 0x00000016cb507224 */ /* 0x002fe200078e02ff */
[----:B------:R-:W-:Y:S01]  /*6770*/  SHF.R.S32.HI R83, RZ, 0x1f, R25 ;  /* 0x0000001fff537819 */ /* 0x000fe20000011419 */
[----:B------:R0:W-:Y:S01]  /*6780*/  STS.U16 [R17+UR9+0x2200], R200 ;  /* 0x002200c811007988 */ /* 0x0001e20008000409 */
[-C--:B------:R-:W-:Y:S01]  /*6790*/  LEA R186, P2, R81, R86.reuse, 0x1 ;  /* 0x0000005651ba7211 */ /* 0x080fe200078408ff */
[----:B------:R-:W-:Y:S01]  /*67a0*/  IMAD.SHL.U32 R193, R82, 0x2, RZ ;  /* 0x0000000252c17824 */ /* 0x000fe200078e00ff */
[----:B------:R-:W-:Y:S01]  /*67b0*/  LEA R188, P3, R25, R86, 0x1 ;  /* 0x0000005619bc7211 */ /* 0x000fe200078608ff */
[----:B------:R1:W-:Y:S01]  /*67c0*/  STS.U16 [R17+UR9+0x1e00], R198 ;  /* 0x001e00c611007988 */ /* 0x0003e20008000409 */
[----:B------:R-:W-:Y:S01]  /*67d0*/  IMAD.SHL.U32 R191, R80, 0x2, RZ ;  /* 0x0000000250bf7824 */ /* 0x000fe200078e00ff */
[-C--:B------:R-:W-:Y:S01]  /*67e0*/  LEA.HI.X R24, R81, R87.reuse, R24, 0x1, P2 ;  /* 0x0000005751187211 */ /* 0x080fe200010f0c18 */
[----:B------:R-:W-:Y:S01]  /*67f0*/  IMAD.HI R82, R82, 0x2, RZ ;  /* 0x0000000252527827 */ /* 0x000fe200078e02ff */
[----:B------:R-:W-:-:S03]  /*6800*/  LEA.HI.X R25, R25, R87, R83, 0x1, P3 ;  /* 0x0000005719197211 */ /* 0x000fc600018f0c53 */
[-C--:B0-----:R-:W-:Y:S01]  /*6810*/  IMAD R200, R229, R22.reuse, RZ ;  /* 0x00000016e5c87224 */ /* 0x081fe200078e02ff */
[----:B------:R0:W-:Y:S01]  /*6820*/  STS.U16 [R17+UR9+0x1200], R192 ;  /* 0x001200c011007988 */ /* 0x0001e20008000409 */
[----:B-1----:R-:W-:-:S03]  /*6830*/  IMAD R198, R231, R22, RZ ;  /* 0x00000016e7c67224 */ /* 0x002fc600078e02ff */
[----:B------:R1:W-:Y:S01]  /*6840*/  STS.U16 [R17+UR9+0x1600], R194 ;  /* 0x001600c211007988 */ /* 0x0003e20008000409 */
[----:B------:R-:W-:Y:S02]  /*6850*/  IMAD.SHL.U32 R197, R200, 0x2, RZ ;  /* 0x00000002c8c57824 */ /* 0x000fe400078e00ff */
[----:B------:R-:W-:Y:S01]  /*6860*/  IMAD.SHL.U32 R195, R198, 0x2, RZ ;  /* 0x00000002c6c37824 */ /* 0x000fe200078e00ff */
[----:B------:R2:W-:Y:S01]  /*6870*/  STS.U16 [R17+UR9+0xe00], R190 ;  /* 0x000e00be11007988 */ /* 0x0005e20008000409 */
[----:B0-----:R-:W-:-:S03]  /*6880*/  IADD3 R192, P2, P3, R193, UR20, R86 ;  /* 0x00000014c1c07c10 */ /* 0x001fc6000fb5e056 */
[----:B------:R0:W-:Y:S01]  /*6890*/  STS.U16 [R17+UR9+0x2a00], R204 ;  /* 0x002a00cc11007988 */ /* 0x0001e20008000409 */
[----:B-1----:R-:W-:-:S03]  /*68a0*/  IMAD.HI R194, R80, 0x2, RZ ;  /* 0x0000000250c27827 */ /* 0x002fc600078e02ff */
[----:B------:R1:W-:Y:S01]  /*68b0*/  STS.U16 [R17+UR9+0x2600], R202 ;  /* 0x002600ca11007988 */ /* 0x0003e20008000409 */
[----:B--2---:R-:W-:Y:S01]  /*68c0*/  IADD3 R190, P4, P5, R191, UR20, R86 ;  /* 0x00000014bfbe7c10 */ /* 0x004fe2000fd9e056 */
[----:B------:R-:W-:Y:S02]  /*68d0*/  IMAD.HI R200, R200, 0x2, RZ ;  /* 0x00000002c8c87827 */ /* 0x000fe400078e02ff */
[----:B------:R2:W-:Y:S02]  /*68e0*/  STS.U16 [R17+UR9+0x1a00], R196 ;  /* 0x001a00c411007988 */ /* 0x0005e40008000409 */
[-C--:B0-----:R-:W-:Y:S01]  /*68f0*/  IMAD R204, R249, R22.reuse, RZ ;  /* 0x00000016f9cc7224 */ /* 0x081fe200078e02ff */
[--C-:B------:R-:W-:Y:S01]  /*6900*/  IADD3.X R193, PT, PT, R82, UR21, R87.reuse, P2, P3 ;  /* 0x0000001552c17c10 */ /* 0x100fe200097e6457 */
[----:B-1----:R-:W-:Y:S01]  /*6910*/  IMAD R202, R251, R22, RZ ;  /* 0x00000016fbca7224 */ /* 0x002fe200078e02ff */
[----:B------:R0:W-:Y:S01]  /*6920*/  STS.U16 [R17+UR9+0x3200], R208 ;  /* 0x003200d011007988 */ /* 0x0001e20008000409 */
[----:B------:R-:W-:Y:S01]  /*6930*/  IMAD.HI R198, R198, 0x2, RZ ;  /* 0x00000002c6c67827 */ /* 0x000fe200078e02ff */
[----:B------:R-:W-:-:S02]  /*6940*/  IADD3.X R191, PT, PT, R194, UR21, R87, P4, P5 ;  /* 0x00000015c2bf7c10 */ /* 0x000fc4000a7ea457 */
[--C-:B--2---:R-:W-:Y:S01]  /*6950*/  IADD3 R196, P2, P3, R197, UR20, R86.reuse ;  /* 0x00000014c5c47c10 */ /* 0x104fe2000fb5e056 */
[----:B------:R-:W-:Y:S01]  /*6960*/  IMAD.SHL.U32 R201, R204, 0x2, RZ ;  /* 0x00000002ccc97824 */ /* 0x000fe200078e00ff */
[----:B------:R1:W-:Y:S01]  /*6970*/  STS.U16 [R17+UR9+0x2e00], R206 ;  /* 0x002e00ce11007988 */ /* 0x0003e20008000409 */
[----:B------:R-:W-:Y:S01]  /*6980*/  IMAD.SHL.U32 R199, R202, 0x2, RZ ;  /* 0x00000002cac77824 */ /* 0x000fe200078e00ff */
[--C-:B------:R-:W-:Y:S01]  /*6990*/  IADD3 R194, P4, P5, R195, UR20, R86.reuse ;  /* 0x00000014c3c27c10 */ /* 0x100fe2000fd9e056 */
[-C--:B0-----:R-:W-:Y:S01]  /*69a0*/  IMAD R208, R245, R22.reuse, RZ ;  /* 0x00000016f5d07224 */ /* 0x081fe200078e02ff */
[--C-:B------:R-:W-:Y:S01]  /*69b0*/  IADD3.X R197, PT, PT, R200, UR21, R87.reuse, P2, P3 ;  /* 0x00000015c8c57c10 */ /* 0x100fe200097e6457 */
[----:B------:R-:W-:Y:S01]  /*69c0*/  IMAD.HI R204, R204, 0x2, RZ ;  /* 0x00000002cccc7827 */ /* 0x000fe200078e02ff */
[----:B------:R0:W-:Y:S03]  /*69d0*/  STS.U16 [R17+UR9+0x3a00], R212 ;  /* 0x003a00d411007988 */ /* 0x0001e60008000409 */
[----:B-1----:R-:W-:Y:S01]  /*69e0*/  IMAD R206, R247, R22, RZ ;  /* 0x00000016f7ce7224 */ /* 0x002fe200078e02ff */
[----:B------:R-:W-:Y:S01]  /*69f0*/  IADD3.X R195, PT, PT, R198, UR21, R87, P4, P5 ;  /* 0x00000015c6c37c10 */ /* 0x000fe2000a7ea457 */
[----:B------:R-:W-:Y:S01]  /*6a00*/  IMAD.HI R202, R202, 0x2, RZ ;  /* 0x00000002caca7827 */ /* 0x000fe200078e02ff */
[--C-:B------:R-:W-:Y:S01]  /*6a10*/  IADD3 R200, P2, P3, R201, UR20, R86.reuse ;  /* 0x00000014c9c87c10 */ /* 0x100fe2000fb5e056 */
[----:B------:R1:W-:Y:S01]  /*6a20*/  STS.U16 [R17+UR9+0x3600], R210 ;  /* 0x003600d211007988 */ /* 0x0003e20008000409 */
[----:B------:R-:W-:Y:S01]  /*6a30*/  IADD3 R198, P4, P5, R199, UR20, R86 ;  /* 0x00000014c7c67c10 */ /* 0x000fe2000fd9e056 */
[----:B------:R-:W-:-:S02]  /*6a40*/  IMAD.SHL.U32 R205, R208, 0x2, RZ ;  /* 0x00000002d0cd7824 */ /* 0x000fc400078e00ff */
[-C--:B0-----:R-:W-:Y:S02]  /*6a50*/  IMAD R212, R241, R22.reuse, RZ ;  /* 0x00000016f1d47224 */ /* 0x081fe400078e02ff */
[----:B------:R-:W-:Y:S01]  /*6a60*/  IMAD.SHL.U32 R203, R206, 0x2, RZ ;  /* 0x00000002cecb7824 */ /* 0x000fe200078e00ff */
        /* <DEDUP_REMOVED lines=11> */
[-C--:B------:R-:W-:Y:S02]  /*6b20*/  IMAD R81, R235, R22.reuse, RZ ;  /* 0x00000016eb517224 */ /* 0x080fe400078e02ff */
[----:B------:R-:W-:Y:S02]  /*6b30*/  IMAD.SHL.U32 R207, R210, 0x2, RZ ;  /* 0x00000002d2cf7824 */ /* 0x000fe400078e00ff */
[----:B-1----:R-:W-:Y:S01]  /*6b40*/  IMAD R84, R239, R22, RZ ;  /* 0x00000016ef547224 */ /* 0x002fe200078e02ff */
[--C-:B------:R-:W-:Y:S01]  /*6b50*/  IADD3.X R205, PT, PT, R208, UR21, R87.reuse, P2, P3 ;  /* 0x00000015d0cd7c10 */ /* 0x100fe200097e6457 */
[----:B------:R-:W-:Y:S01]  /*6b60*/  IMAD.HI R212, R212, 0x2, RZ ;  /* 0x00000002d4d47827 */ /* 0x000fe200078e02ff */
[----:B------:R-:W-:Y:S02]  /*6b70*/  IADD3.X R203, PT, PT, R206, UR21, R87, P4, P5 ;  /* 0x00000015cecb7c10 */ /* 0x000fe4000a7ea457 */
[--C-:B------:R-:W-:Y:S01]  /*6b80*/  IADD3 R208, P2, P3, R209, UR20, R86.reuse ;  /* 0x00000014d1d07c10 */ /* 0x100fe2000fb5e056 */
[----:B------:R-:W-:Y:S01]  /*6b90*/  IMAD.HI R210, R210, 0x2, RZ ;  /* 0x00000002d2d27827 */ /* 0x000fe200078e02ff */
[----:B------:R-:W-:-:S03]  /*6ba0*/  IADD3 R206, P4, P5, R207, UR20, R86 ;  /* 0x00000014cfce7c10 */ /* 0x000fc6000fd9e056 */
[----:B------:R-:W-:Y:S02]  /*6bb0*/  IMAD.SHL.U32 R213, R216, 0x2, RZ ;  /* 0x00000002d8d57824 */ /* 0x000fe400078e00ff */
[C---:B------:R-:W-:Y:S02]  /*6bc0*/  IMAD.SHL.U32 R215, R81.reuse, 0x2, RZ ;  /* 0x0000000251d77824 */ /* 0x040fe400078e00ff */
[----:B------:R-:W-:Y:S01]  /*6bd0*/  IMAD.HI R80, R81, 0x2, RZ ;  /* 0x0000000251507827 */ /* 0x000fe200078e02ff */
[----:B------:R-:W-:-:S03]  /*6be0*/  IADD3.X R209, PT, PT, R212, UR21, R87, P2, P3 ;  /* 0x00000015d4d17c10 */ /* 0x000fc600097e6457 */
[----:B------:R-:W-:Y:S02]  /*6bf0*/  IMAD.SHL.U32 R211, R84, 0x2, RZ ;  /* 0x0000000254d37824 */ /* 0x000fe400078e00ff */
[----:B------:R-:W-:Y:S01]  /*6c00*/  IMAD R81, R233, R22, RZ ;  /* 0x00000016e9517224 */ /* 0x000fe200078e02ff */
[----:B------:R0:W-:Y:S01]  /*6c10*/  STS.U16 [R17+UR9+0x4a00], R220 ;  /* 0x004a00dc11007988 */ /* 0x0001e20008000409 */
[----:B------:R-:W-:Y:S01]  /*6c20*/  IMAD.HI R216, R216, 0x2, RZ ;  /* 0x00000002d8d87827 */ /* 0x000fe200078e02ff */
[----:B------:R-:W-:Y:S02]  /*6c30*/  IADD3.X R207, PT, PT, R210, UR21, R87, P4, P5 ;  /* 0x00000015d2cf7c10 */ /* 0x000fe4000a7ea457 */
[--C-:B------:R-:W-:Y:S01]  /*6c40*/  IADD3 R212, P2, P3, R213, UR20, R86.reuse ;  /* 0x00000014d5d47c10 */ /* 0x100fe2000fb5e056 */
[----:B------:R-:W-:Y:S01]  /*6c50*/  IMAD.HI R84, R84, 0x2, RZ ;  /* 0x0000000254547827 */ /* 0x000fe200078e02ff */
[----:B------:R1:W-:Y:S01]  /*6c60*/  STS.U16 [R17+UR9+0x4600], R218 ;  /* 0x004600da11007988 */ /* 0x0003e20008000409 */
[----:B------:R-:W-:-:S02]  /*6c70*/  IADD3 R210, P5, P4, R211, UR20, R86 ;  /* 0x00000014d3d27c10 */ /* 0x000fc4000fcbe056 */
[C---:B------:R-:W-:Y:S02]  /*6c80*/  IMAD.SHL.U32 R217, R81.reuse, 0x2, RZ ;  /* 0x0000000251d97824 */ /* 0x040fe400078e00ff */
[-C--:B0-----:R-:W-:Y:S01]  /*6c90*/  IMAD R220, R12, R22.reuse, RZ ;  /* 0x000000160cdc7224 */ /* 0x081fe200078e02ff */
[--C-:B------:R-:W-:Y:S01]  /*6ca0*/  IADD3.X R213, PT, PT, R216, UR21, R87.reuse, P2, P3 ;  /* 0x00000015d8d57c10 */ /* 0x100fe200097e6457 */
[----:B------:R-:W-:Y:S01]  /*6cb0*/  IMAD.HI R82, R81, 0x2, RZ ;  /* 0x0000000251527827 */ /* 0x000fe200078e02ff */
[----:B------:R0:W-:Y:S03]  /*6cc0*/  STS.U16 [R17+UR9+0x3e00], R214 ;  /* 0x003e00d611007988 */ /* 0x0001e60008000409 */
[-C--:B-1----:R-:W-:Y:S01]  /*6cd0*/  IMAD R218, R10, R22.reuse, RZ ;  /* 0x000000160ada7224 */ /* 0x082fe200078e02ff */
[----:B------:R1:W-:Y:S01]  /*6ce0*/  STS.U16 [R17+UR9+0x4e00], R238 ;  /* 0x004e00ee11007988 */ /* 0x0003e20008000409 */
[----:B------:R-:W-:Y:S01]  /*6cf0*/  IMAD.SHL.U32 R83, R220, 0x2, RZ ;  /* 0x00000002dc537824 */ /* 0x000fe200078e00ff */
[--C-:B------:R-:W-:Y:S01]  /*6d00*/  IADD3.X R211, PT, PT, R84, UR21, R87.reuse, P5, P4 ;  /* 0x0000001554d37c10 */ /* 0x100fe2000afe8457 */
[----:B------:R-:W-:Y:S01]  /*6d10*/  IMAD.SHL.U32 R81, R218, 0x2, RZ ;  /* 0x00000002da517824 */ /* 0x000fe200078e00ff */
[--C-:B------:R-:W-:Y:S01]  /*6d20*/  IADD3 R216, P2, P3, R217, UR20, R86.reuse ;  /* 0x00000014d9d87c10 */ /* 0x100fe2000fb5e056 */
[----:B------:R-:W-:Y:S01]  /*6d30*/  IMAD R85, R8, R22, RZ ;  /* 0x0000001608557224 */ /* 0x000fe200078e02ff */
[----:B0-----:R-:W-:Y:S01]  /*6d40*/  IADD3 R214, P5, P4, R215, UR20, R86 ;  /* 0x00000014d7d67c10 */ /* 0x001fe2000fcbe056 */
[----:B------:R-:W-:Y:S01]  /*6d50*/  IMAD.HI R220, R220, 0x2, RZ ;  /* 0x00000002dcdc7827 */ /* 0x000fe200078e02ff */
[----:B------:R-:W-:-:S03]  /*6d60*/  IADD3.X R217, PT, PT, R82, UR21, R87, P2, P3 ;  /* 0x0000001552d97c10 */ /* 0x000fc600097e6457 */
[----:B-1----:R-:W-:Y:S01]  /*6d70*/  IMAD R238, R9, R22, RZ ;  /* 0x0000001609ee7224 */ /* 0x002fe200078e02ff */
[--C-:B------:R-:W-:Y:S01]  /*6d80*/  IADD3.X R215, PT, PT, R80, UR21, R87.reuse, P5, P4 ;  /* 0x0000001550d77c10 */ /* 0x100fe2000afe8457 */
[----:B------:R-:W-:Y:S01]  /*6d90*/  IMAD.HI R218, R218, 0x2, RZ ;  /* 0x00000002dada7827 */ /* 0x000fe200078e02ff */
[--C-:B------:R-:W-:Y:S02]  /*6da0*/  IADD3 R82, P2, P3, R83, UR20, R86.reuse ;  /* 0x0000001453527c10 */ /* 0x100fe4000fb5e056 */
[----:B------:R-:W-:Y:S01]  /*6db0*/  IADD3 R80, P5, P4, R81, UR20, R86 ;  /* 0x0000001451507c10 */ /* 0x000fe2000fcbe056 */
[----:B------:R-:W-:Y:S02]  /*6dc0*/  IMAD.SHL.U32 R221, R238, 0x2, RZ ;  /* 0x00000002eedd7824 */ /* 0x000fe400078e00ff */
[C---:B------:R-:W-:Y:S02]  /*6dd0*/  IMAD.SHL.U32 R219, R85.reuse, 0x2, RZ ;  /* 0x0000000255db7824 */ /* 0x040fe400078e00ff */
[----:B------:R-:W-:Y:S01]  /*6de0*/  IMAD.HI R84, R85, 0x2, RZ ;  /* 0x0000000255547827 */ /* 0x000fe200078e02ff */
[----:B------:R-:W-:-:S03]  /*6df0*/  IADD3.X R83, PT, PT, R220, UR21, R87, P2, P3 ;  /* 0x00000015dc537c10 */ /* 0x000fc600097e6457 */
[-C--:B------:R-:W-:Y:S02]  /*6e00*/  IMAD R85, R11, R22.reuse, RZ ;  /* 0x000000160b557224 */ /* 0x080fe400078e02ff */
[----:B------:R-:W-:Y:S01]  /*6e10*/  IMAD R133, R13, R22, RZ ;  /* 0x000000160d857224 */ /* 0x000fe200078e02ff */
[--C-:B------:R-:W-:Y:S01]  /*6e20*/  IADD3.X R81, PT, PT, R218, UR21, R87.reuse, P5, P4 ;  /* 0x00000015da517c10 */ /* 0x100fe2000afe8457 */
[----:B------:R-:W-:Y:S01]  /*6e30*/  IMAD.HI R238, R238, 0x2, RZ ;  /* 0x00000002eeee7827 */ /* 0x000fe200078e02ff */
[--C-:B------:R-:W-:Y:S02]  /*6e40*/  IADD3 R220, P2, P3, R221, UR20, R86.reuse ;  /* 0x00000014dddc7c10 */ /* 0x100fe4000fb5e056 */
[--C-:B------:R-:W-:Y:S01]  /*6e50*/  IADD3 R218, P5, P4, R219, UR20, R86.reuse ;  /* 0x00000014dbda7c10 */ /* 0x100fe2000fcbe056 */
[----:B------:R-:W-:Y:S02]  /*6e60*/  IMAD.SHL.U32 R175, R85, 0x2, RZ ;  /* 0x0000000255af7824 */ /* 0x000fe400078e00ff */
[----:B------:R-:W-:Y:S01]  /*6e70*/  IMAD.SHL.U32 R177, R133, 0x2, RZ ;  /* 0x0000000285b17824 */ /* 0x000fe200078e00ff */
[--C-:B------:R-:W-:Y:S01]  /*6e80*/  IADD3.X R221, PT, PT, R238, UR21, R87.reuse, P2, P3 ;  /* 0x00000015eedd7c10 */ /* 0x100fe200097e6457 */
[----:B------:R0:W-:Y:S01]  /*6e90*/  STS.U16 [R17+UR9+0x5200], R240 ;  /* 0x005200f011007988 */ /* 0x0001e20008000409 */
[----:B------:R-:W-:Y:S01]  /*6ea0*/  IADD3.X R219, PT, PT, R84, UR21, R87, P5, P4 ;  /* 0x0000001554db7c10 */ /* 0x000fe2000afe8457 */
[----:B------:R-:W-:Y:S01]  /*6eb0*/  IMAD.HI R238, R85, 0x2, RZ ;  /* 0x0000000255ee7827 */ /* 0x000fe200078e02ff */
[--C-:B------:R-:W-:Y:S01]  /*6ec0*/  IADD3 R84, P5, P4, R175, UR20, R86.reuse ;  /* 0x00000014af547c10 */ /* 0x100fe2000fcbe056 */
[----:B------:R-:W-:Y:S01]  /*6ed0*/  STS.U16 [R17+UR9+0x5600], R242 ;  /* 0x005600f211007988 */ /* 0x000fe20008000409 */
[----:B------:R-:W-:-:S03]  /*6ee0*/  IADD3 R86, P2, P3, R177, UR20, R86 ;  /* 0x00000014b1567c10 */ /* 0x000fc6000fb5e056 */
[----:B------:R-:W-:Y:S01]  /*6ef0*/  STS.U16 [R17+UR9+0x5a00], R244 ;  /* 0x005a00f411007988 */ /* 0x000fe20008000409 */
[----:B0-----:R-:W-:-:S03]  /*6f00*/  IMAD.HI R240, R133, 0x2, RZ ;  /* 0x0000000285f07827 */ /* 0x001fc600078e02ff */
[----:B------:R-:W-:Y:S01]  /*6f10*/  STS.U16 [R17+UR9+0x5e00], R246 ;  /* 0x005e00f611007988 */ /* 0x000fe20008000409 */
[----:B------:R-:W-:-:S03]  /*6f20*/  IADD3.X R85, PT, PT, R238, UR21, R87, P5, P4 ;  /* 0x00000015ee557c10 */ /* 0x000fc6000afe8457 */
[----:B------:R0:W-:Y:S01]  /*6f30*/  STS.U16 [R17+UR9+0x6200], R26 ;  /* 0x0062001a11007988 */ /* 0x0001e20008000409 */
[----:B------:R-:W-:-:S03]  /*6f40*/  IADD3.X R87, PT, PT, R240, UR21, R87, P2, P3 ;  /* 0x00000015f0577c10 */ /* 0x000fc600097e6457 */
[----:B------:R1:W-:Y:S04]  /*6f50*/  STS.U16 [R17+UR9+0x6600], R224 ;  /* 0x006600e011007988 */ /* 0x0003e80008000409 */
[----:B------:R1:W-:Y:S04]  /*6f60*/  STS.U16 [R17+UR9+0x6a00], R226 ;  /* 0x006a00e211007988 */ /* 0x0003e80008000409 */
[----:B------:R1:W-:Y:S04]  /*6f70*/  STS.U16 [R17+UR9+0x6e00], R228 ;  /* 0x006e00e411007988 */ /* 0x0003e80008000409 */
[----:B------:R1:W-:Y:S04]  /*6f80*/  STS.U16 [R17+UR9+0x7200], R230 ;  /* 0x007200e611007988 */ /* 0x0003e80008000409 */
[----:B------:R1:W-:Y:S04]  /*6f90*/  STS.U16 [R17+UR9+0x7600], R232 ;  /* 0x007600e811007988 */ /* 0x0003e80008000409 */
[----:B------:R1:W-:Y:S04]  /*6fa0*/  STS.U16 [R17+UR9+0x7a00], R234 ;  /* 0x007a00ea11007988 */ /* 0x0003e80008000409 */
[----:B------:R1:W-:Y:S01]  /*6fb0*/  STS.U16 [R17+UR9+0x7e00], R236 ;  /* 0x007e00ec11007988 */ /* 0x0003e20008000409 */
[----:B------:R-:W-:Y:S01]  /*6fc0*/  IADD3 R174, P3, PT, R174, UR20, RZ ;  /* 0x00000014aeae7c10 */ /* 0x000fe2000ff7e0ff */
[----:B------:R2:W-:Y:S06]  /*6fd0*/  MEMBAR.ALL.CTA ;  /* 0x0000000000007992 */ /* 0x0005ec0000008000 */
[----:B--2---:R-:W2:Y:S01]  /*6fe0*/  FENCE.VIEW.ASYNC.S ;  /* 0x00000000000073c6 */ /* 0x004ea20000000000 */
[----:B0-----:R-:W-:Y:S01]  /*6ff0*/  SHF.R.S32.HI R26, RZ, 0x1f, R7 ;  /* 0x0000001fff1a7819 */ /* 0x001fe20000011407 */
[----:B------:R-:W-:Y:S01]  /*7000*/  UIADD3 UR7, UPT, UPT, UR9, 0x8000, URZ ;  /* 0x0000800009077890 */ /* 0x000fe2000fffe0ff */
[----:B------:R-:W-:Y:S01]  /*7010*/  IADD3 R180, P2, PT, R180, UR20, RZ ;  /* 0x00000014b4b47c10 */ /* 0x000fe2000ff5e0ff */
[----:B------:R-:W-:Y:S01]  /*7020*/  UIADD3 UR6, UPT, UPT, UR9, 0x14000, URZ ;  /* 0x0001400009067890 */ /* 0x000fe2000fffe0ff */
[----:B------:R-:W-:-:S02]  /*7030*/  IADD3.X R175, PT, PT, R29, UR21, RZ, P3, !PT ;  /* 0x000000151daf7c10 */ /* 0x000fc40009ffe4ff */
[----:B------:R-:W-:Y:S02]  /*7040*/  IADD3 R184, P3, PT, R184, UR20, RZ ;  /* 0x00000014b8b87c10 */ /* 0x000fe4000ff7e0ff */
[----:B------:R-:W-:Y:S01]  /*7050*/  LEA.HI R26, R26, R7, RZ, 0x6 ;  /* 0x000000071a1a7211 */ /* 0x000fe200078f30ff */
[----:B------:R-:W-:Y:S01]  /*7060*/  USHF.R.U32.HI UR7, URZ, 0x4, UR7 ;  /* 0x00000004ff077899 */ /* 0x000fe20008011607 */
[----:B------:R-:W-:Y:S01]  /*7070*/  IADD3.X R181, PT, PT, R18, UR21, RZ, P2, !PT ;  /* 0x0000001512b57c10 */ /* 0x000fe200097fe4ff */
[----:B------:R-:W-:Y:S01]  /*7080*/  USHF.R.U32.HI UR6, URZ, 0x4, UR6 ;  /* 0x00000004ff067899 */ /* 0x000fe20008011606 */
[----:B------:R-:W-:Y:S02]  /*7090*/  IADD3.X R185, PT, PT, R21, UR21, RZ, P3, !PT ;  /* 0x0000001515b97c10 */ /* 0x000fe40009ffe4ff */
[----:B------:R-:W-:Y:S02]  /*70a0*/  ISETP.LT.OR P2, PT, R7, 0x40, P0 ;  /* 0x000000400700780c */ /* 0x000fe40000741670 */
[----:B------:R-:W-:Y:S01]  /*70b0*/  SHF.R.S32.HI R21, RZ, 0x6, R26 ;  /* 0x00000006ff157819 */ /* 0x000fe2000001141a */
[----:B------:R-:W-:Y:S01]  /*70c0*/  USGXT.U32 UR12, UR7, 0xe ;  /* 0x0000000e070c789a */ /* 0x000fe20008000000 */
[----:B------:R-:W-:-:S02]  /*70d0*/  IADD3 R176, P6, PT, R176, UR20, RZ ;  /* 0x00000014b0b07c10 */ /* 0x000fc4000ffde0ff */
[----:B------:R-:W-:Y:S01]  /*70e0*/  IADD3 R178, P5, PT, R178, UR20, RZ ;  /* 0x00000014b2b27c10 */ /* 0x000fe2000ffbe0ff */
[----:B------:R-:W-:Y:S01]  /*70f0*/  USGXT.U32 UR7, UR6, 0xe ;  /* 0x0000000e0607789a */ /* 0x000fe20008000000 */
[----:B------:R-:W-:Y:S02]  /*7100*/  VIMNMX R21, PT, PT, R21, 0x1, !PT ;  /* 0x0000000115157848 */ /* 0x000fe40007fe0100 */
[----:B------:R-:W-:Y:S02]  /*7110*/  IADD3.X R177, PT, PT, R28, UR21, RZ, P6, !PT ;  /* 0x000000151cb17c10 */ /* 0x000fe4000b7fe4ff */
[----:B------:R-:W-:Y:S01]  /*7120*/  IADD3.X R179, PT, PT, R27, UR21, RZ, P5, !PT ;  /* 0x000000151bb37c10 */ /* 0x000fe2000affe4ff */
[----:B------:R-:W-:Y:S01]  /*7130*/  UIADD3 UR22, UP1, UPT, UR7, 0x2000080, URZ ;  /* 0x0200008007167890 */ /* 0x000fe2000ff3e0ff */
[----:B------:R-:W-:Y:S02]  /*7140*/  IADD3 R182, P4, PT, R182, UR20, RZ ;  /* 0x00000014b6b67c10 */ /* 0x000fe4000ff9e0ff */
[----:B------:R-:W-:-:S02]  /*7150*/  IADD3 R186, P6, PT, R186, UR20, RZ ;  /* 0x00000014baba7c10 */ /* 0x000fc4000ffde0ff */
[----:B------:R-:W-:Y:S01]  /*7160*/  IADD3 R188, P5, PT, R188, UR20, RZ ;  /* 0x00000014bcbc7c10 */ /* 0x000fe2000ffbe0ff */
[----:B------:R-:W-:Y:S01]  /*7170*/  UIADD3 UR20, UP2, UPT, UR12, 0x2, URZ ;  /* 0x000000020c147890 */ /* 0x000fe2000ff5e0ff */
[----:B------:R-:W-:Y:S01]  /*7180*/  VIADD R21, R21, 0xffffffff ;  /* 0xffffffff15157836 */ /* 0x000fe20000000000 */
[----:B------:R-:W-:Y:S01]  /*7190*/  UMOV UR4, URZ ;  /* 0x000000ff00047c82 */ /* 0x000fe20008000000 */
[----:B------:R-:W-:Y:S01]  /*71a0*/  UMOV UR5, URZ ;  /* 0x000000ff00057c82 */ /* 0x000fe20008000000 */
[----:B------:R-:W-:Y:S01]  /*71b0*/  IADD3.X R183, PT, PT, R19, UR21, RZ, P4, !PT ;  /* 0x0000001513b77c10 */ /* 0x000fe2000a7fe4ff */
[----:B------:R-:W-:Y:S01]  /*71c0*/  UIADD3.X UR23, UPT, UPT, UR4, 0x40004040, URZ, UP1, !UPT ;  /* 0x4000404004177890 */ /* 0x000fe20008ffe4ff */
[----:B------:R-:W-:Y:S01]  /*71d0*/  IADD3.X R187, PT, PT, R24, UR21, RZ, P6, !PT ;  /* 0x0000001518bb7c10 */ /* 0x000fe2000b7fe4ff */
[----:B------:R-:W-:Y:S01]  /*71e0*/  UMOV UR6, URZ ;  /* 0x000000ff00067c82 */ /* 0x000fe20008000000 */
[----:B------:R-:W-:Y:S01]  /*71f0*/  IADD3.X R189, PT, PT, R25, UR21, RZ, P5, !PT ;  /* 0x0000001519bd7c10 */ /* 0x000fe2000affe4ff */
[----:B------:R-:W-:Y:S01]  /*7200*/  UIADD3.X UR21, UPT, UPT, UR5, 0x40004040, URZ, UP2, !UPT ;  /* 0x4000404005157890 */ /* 0x000fe200097fe4ff */
[----:B------:R-:W-:Y:S01]  /*7210*/  IMAD.SHL.U32 R18, R23, 0x40, RZ ;  /* 0x0000004017127824 */ /* 0x000fe200078e00ff */
[----:B--2---:R-:W-:Y:S01]  /*7220*/  BAR.SYNC.DEFER_BLOCKING 0x0 ;  /* 0x0000000000007b1d */ /* 0x004fe20000010000 */
[----:B------:R-:W-:Y:S01]  /*7230*/  IMAD.SHL.U32 R19, R22, 0x40, RZ ;  /* 0x0000004016137824 */ /* 0x000fe200078e00ff */
[----:B------:R-:W-:-:S04]  /*7240*/  ISETP.NE.U32.AND P3, PT, R21, RZ, PT ;  /* 0x000000ff1500720c */ /* 0x000fc80003f65070 */
[----:B-1----:R-:W-:Y:S09]  /*7250*/  @P2 BRA `(.L_x_6) ;  /* 0x0000000000882947 */ /* 0x002ff20003800000 */
[----:B------:R-:W-:Y:S02]  /*7260*/  UIADD3 UR4, UPT, UPT, UR9, 0x10000, URZ ;  /* 0x0001000009047890 */ /* 0x000fe4000fffe0ff */
[----:B------:R-:W-:Y:S02]  /*7270*/  USHF.R.U32.HI UR16, URZ, 0x4, UR9 ;  /* 0x00000004ff107899 */ /* 0x000fe40008011609 */
[----:B------:R-:W-:Y:S02]  /*7280*/  USHF.R.U32.HI UR4, URZ, 0x4, UR4 ;  /* 0x00000004ff047899 */ /* 0x000fe40008011604 */
[----:B------:R-:W-:Y:S02]  /*7290*/  USGXT.U32 UR16, UR16, 0xe ;  /* 0x0000000e1010789a */ /* 0x000fe40008000000 */
[----:B------:R-:W-:Y:S02]  /*72a0*/  USGXT.U32 UR14, UR4, 0xe ;  /* 0x0000000e040e789a */ /* 0x000fe40008000000 */
[----:B------:R-:W-:-:S02]  /*72b0*/  UIADD3 UR34, UP2, UPT, UR16, 0x2, URZ ;  /* 0x0000000210227890 */ /* 0x000fc4000ff5e0ff */
[----:B------:R-:W-:Y:S01]  /*72c0*/  UIADD3 UR32, UP1, UPT, UR14, 0x2000080, URZ ;  /* 0x020000800e207890 */ /* 0x000fe2000ff3e0ff */
[----:B------:R-:W-:Y:S01]  /*72d0*/  UMOV UR4, URZ ;  /* 0x000000ff00047c82 */ /* 0x000fe20008000000 */
[----:B------:R-:W-:Y:S02]  /*72e0*/  UMOV UR5, URZ ;  /* 0x000000ff00057c82 */ /* 0x000fe40008000000 */
[----:B------:R-:W-:Y:S02]  /*72f0*/  UIADD3.X UR33, UPT, UPT, UR4, 0x40004040, URZ, UP1, !UPT ;  /* 0x4000404004217890 */ /* 0x000fe40008ffe4ff */
[----:B------:R-:W-:Y:S02]  /*7300*/  UIADD3.X UR35, UPT, UPT, UR5, 0x40004040, URZ, UP2, !UPT ;  /* 0x4000404005237890 */ /* 0x000fe400097fe4ff */
[----:B------:R-:W-:Y:S02]  /*7310*/  ULOP3.LUT UR14, UR14, 0x2000000, URZ, 0xfc, !UPT ;  /* 0x020000000e0e7892 */ /* 0x000fe4000f8efcff */
[----:B------:R-:W-:-:S02]  /*7320*/  UIADD3.64 UR26, UPT, UPT, UR34, 0x2, URZ ;  /* 0x00000002221a7897 */ /* 0x000fc4000fffe0ff */
[----:B------:R-:W-:Y:S02]  /*7330*/  UIADD3.64 UR24, UPT, UPT, UR32, 0x80, URZ ;  /* 0x0000008020187897 */ /* 0x000fe4000fffe0ff */
[----:B------:R-:W-:Y:S02]  /*7340*/  UIADD3.64 UR30, UPT, UPT, UR34, 0x4, URZ ;  /* 0x00000004221e7897 */ /* 0x000fe4000fffe0ff */
[----:B------:R-:W-:Y:S01]  /*7350*/  UIADD3.64 UR28, UPT, UPT, UR32, 0x100, URZ ;  /* 0x00000100201c7897 */ /* 0x000fe2000fffe0ff */
[----:B------:R-:W-:Y:S01]  /*7360*/  UMOV UR36, 0x0 ;  /* 0x0000000000247882 */ /* 0x000fe20000000000 */
[----:B------:R-:W-:Y:S01]  /*7370*/  UMOV UR37, 0x8408490 ;  /* 0x0840849000257882 */ /* 0x000fe20000000000 */
[----:B------:R-:W-:Y:S01]  /*7380*/  UMOV UR17, 0x40004040 ;  /* 0x4000404000117882 */ /* 0x000fe20000000000 */
[----:B------:R-:W-:Y:S01]  /*7390*/  UMOV UR15, 0x40004040 ;  /* 0x40004040000f7882 */ /* 0x000fe20000000000 */
[----:B------:R-:W-:Y:S01]  /*73a0*/  UMOV UR38, 0x0 ;  /* 0x0000000000267882 */ /* 0x000fe20000000000 */
[----:B------:R-:W-:Y:S01]  /*73b0*/  UMOV UR39, 0x8408490 ;  /* 0x0840849000277882 */ /* 0x000fe20000000000 */
[----:B------:R-:W-:Y:S01]  /*73c0*/  UMOV UR40, 0x0 ;  /* 0x0000000000287882 */ /* 0x000fe20000000000 */
[----:B------:R-:W-:Y:S01]  /*73d0*/  UMOV UR41, 0x8408490 ;  /* 0x0840849000297882 */ /* 0x000fe20000000000 */
[----:B------:R-:W-:Y:S01]  /*73e0*/  UMOV UR4, UR11 ;  /* 0x0000000b00047c82 */ /* 0x000fe20008000000 */
[----:B------:R0:W-:Y:S01]  /*73f0*/  UTCHMMA gdesc[UR14], gdesc[UR16], tmem[UR8], tmem[UR36], idesc[UR37], !UPT ;  /* 0x00ff24100e0075ea */ /* 0x0001e2000f800008 */
[----:B------:R-:W-:Y:S01]  /*7400*/  UMOV UR42, 0x0 ;  /* 0x00000000002a7882 */ /* 0x000fe20000000000 */
[----:B------:R-:W-:Y:S01]  /*7410*/  UMOV UR43, 0x8408490 ;  /* 0x08408490002b7882 */ /* 0x000fe20000000000 */
[----:B------:R0:W-:Y:S01]  /*7420*/  UTCHMMA gdesc[UR32], gdesc[UR34], tmem[UR8], tmem[UR38], idesc[UR39], UPT ;  /* 0x00ff2622200075ea */ /* 0x0001e2000b800008 */
[----:B------:R-:W-:Y:S01]  /*7430*/  UMOV UR4, UR4 ;  /* 0x0000000400047c82 */ /* 0x000fe20008000000 */
[----:B------:R0:W-:Y:S01]  /*7440*/  UTCHMMA gdesc[UR24], gdesc[UR26], tmem[UR8], tmem[UR40], idesc[UR41], UPT ;  /* 0x00ff281a180075ea */ /* 0x0001e2000b800008 */
[----:B------:R0:W-:Y:S01]  /*7450*/  UTCHMMA gdesc[UR28], gdesc[UR30], tmem[UR8], tmem[UR42], idesc[UR43], UPT ;  /* 0x00ff2a1e1c0075ea */ /* 0x0001e2000b800008 */
[----:B------:R0:W-:Y:S01]  /*7460*/  UTCBAR [UR4], URZ ;  /* 0x000000ff040073e9 */ /* 0x0001e200080000ff */
[----:B------:R-:W-:Y:S01]  /*7470*/  NOP ;  /* 0x0000000000007918 */ /* 0x000fe20000000000 */
.L_x_6:
[----:B------:R-:W-:Y:S05]  /*7480*/  @!P3 BRA `(.L_x_7) ;  /* 0x0000001c00c4b947 */ /* 0x000fea0003800000 */
[----:B------:R-:W-:Y:S01]  /*7490*/  VIADD R20, R20, 0xffffffc0 ;  /* 0xffffffc014147836 */ /* 0x000fe20000000000 */
[----:B0-----:R-:W-:Y:S02]  /*74a0*/  ULOP3.LUT UR14, UR7, 0x2000000, URZ, 0xfc, !UPT ;  /* 0x02000000070e7892 */ /* 0x001fe4000f8efcff */
[----:B------:R-:W-:Y:S02]  /*74b0*/  UIADD3.64 UR24, UPT, UPT, UR22, 0x80, URZ ;  /* 0x0000008016187897 */ /* 0x000fe4000fffe0ff */
[----:B------:R-:W-:Y:S01]  /*74c0*/  R2UR UR32, R20 ;  /* 0x00000000142072ca */ /* 0x000fe200000e0000 */
[----:B------:R-:W-:Y:S01]  /*74d0*/  IMAD.MOV.U32 R20, RZ, RZ, R21 ;  /* 0x000000ffff147224 */ /* 0x000fe200078e0015 */
[----:B------:R-:W-:Y:S02]  /*74e0*/  UIADD3.64 UR26, UPT, UPT, UR20, 0x2, URZ ;  /* 0x00000002141a7897 */ /* 0x000fe4000fffe0ff */
[----:B------:R-:W-:Y:S02]  /*74f0*/  UIADD3.64 UR28, UPT, UPT, UR22, 0x100, URZ ;  /* 0x00000100161c7897 */ /* 0x000fe4000fffe0ff */
[----:B------:R-:W-:Y:S01]  /*7500*/  UIADD3.64 UR30, UPT, UPT, UR20, 0x4, URZ ;  /* 0x00000004141e7897 */ /* 0x000fe2000fffe0ff */
[----:B------:R-:W-:Y:S01]  /*7510*/  UMOV UR5, 0x1 ;  /* 0x0000000100057882 */ /* 0x000fe20000000000 */
[----:B------:R-:W-:-:S10]  /*7520*/  UMOV UR4, URZ ;  /* 0x000000ff00047c82 */ /* 0x000fd40008000000 */
.L_x_10:
[----:B------:R-:W-:Y:S01]  /*7530*/  USHF.L.U32 UR6, UR6, 0x1f, URZ ;  /* 0x0000001f06067899 */ /* 0x000fe200080006ff */
[----:B------:R-:W-:-:S04]  /*7540*/  IMAD.WIDE R220, R19, 0x2, R220 ;  /* 0x0000000213dc7825 */ /* 0x000fc800078e02dc */
[----:B------:R-:W-:-:S04]  /*7550*/  IMAD.WIDE R218, R19, 0x2, R218 ;  /* 0x0000000213da7825 */ /* 0x000fc800078e02da */
[----:B-1----:R-:W-:-:S04]  /*7560*/  IMAD.U32 R21, RZ, RZ, UR6 ;  /* 0x00000006ff157e24 */ /* 0x002fc8000f8e00ff */
[----:B------:R-:W0:Y:S02]  /*7570*/  SYNCS.PHASECHK.TRANS64.TRYWAIT P2, [UR11], R21 ;  /* 0x00000015ff0075a7 */ /* 0x000e24000804110b */
[----:B0-----:R-:W-:Y:S05]  /*7580*/  @!P2 BRA `(.L_x_8) ;  /* 0x00000064000ca947 */ /* 0x001fea0003800000 */
.L_x_16:
[C---:B------:R-:W-:Y:S01]  /*7590*/  LOP3.LUT R4, R0.reuse, 0x2, RZ, 0xfc, !PT ;  /* 0x0000000200047812 */ /* 0x040fe200078efcff */
[C---:B------:R-:W-:Y:S01]  /*75a0*/  IMAD.WIDE R88, R19.reuse, 0x2, R88 ;  /* 0x0000000213587825 */ /* 0x040fe200078e0258 */
[----:B------:R-:W-:Y:S02]  /*75b0*/  ISETP.GE.AND P4, PT, R0, UR32, PT ;  /* 0x0000002000007c0c */ /* 0x000fe4000bf86270 */
[----:B------:R-:W-:Y:S01]  /*75c0*/  ISETP.GE.AND P6, PT, R4, UR32, PT ;  /* 0x0000002004007c0c */ /* 0x000fe2000bfc6270 */
[C---:B------:R-:W-:Y:S01]  /*75d0*/  IMAD.WIDE R174, R19.reuse, 0x2, R174 ;  /* 0x0000000213ae7825 */ /* 0x040fe200078e02ae */
[C---:B------:R-:W-:Y:S02]  /*75e0*/  LOP3.LUT R4, R0.reuse, 0x8, RZ, 0xfc, !PT ;  /* 0x0000000800047812 */ /* 0x040fe400078efcff */
[----:B------:R-:W-:Y:S01]  /*75f0*/  LOP3.LUT R3, R0, 0xa, RZ, 0xfc, !PT ;  /* 0x0000000a00037812 */ /* 0x000fe200078efcff */
[----:B------:R-:W-:Y:S01]  /*7600*/  IMAD.WIDE R90, R19, 0x2, R90 ;  /* 0x00000002135a7825 */ /* 0x000fe200078e025a */
[----:B------:R-:W-:-:S02]  /*7610*/  ISETP.GE.AND P5, PT, R4, UR32, PT ;  /* 0x0000002004007c0c */ /* 0x000fc4000bfa6270 */
[----:B------:R-:W-:Y:S01]  /*7620*/  PRMT R228, RZ, 0x7610, R228 ;  /* 0x00007610ffe47816 */ /* 0x000fe200000000e4 */
[----:B------:R-:W-:Y:S01]  /*7630*/  IMAD.WIDE R176, R19, 0x2, R176 ;  /* 0x0000000213b07825 */ /* 0x000fe200078e02b0 */
[----:B------:R-:W-:Y:S02]  /*7640*/  ISETP.GE.AND P3, PT, R3, UR32, PT ;  /* 0x0000002003007c0c */ /* 0x000fe4000bf66270 */
[C---:B------:R-:W-:Y:S01]  /*7650*/  LOP3.LUT R3, R0.reuse, 0x12, RZ, 0xfc, !PT ;  /* 0x0000001200037812 */ /* 0x040fe200078efcff */
[C---:B------:R-:W-:Y:S01]  /*7660*/  IMAD.WIDE R184, R19.reuse, 0x2, R184 ;  /* 0x0000000213b87825 */ /* 0x040fe200078e02b8 */
[----:B------:R-:W-:Y:S01]  /*7670*/  LOP3.LUT R4, R0, 0x10, RZ, 0xfc, !PT ;  /* 0x0000001000047812 */ /* 0x000fe200078efcff */
[----:B------:R-:W2:Y:S01]  /*7680*/  @!P4 LDG.E.U16 R228, desc[UR18][R88.64] ;  /* 0x0000001258e4c981 */ /* 0x000ea2000c1e1500 */
[----:B------:R-:W-:Y:S01]  /*7690*/  PRMT R230, RZ, 0x7610, R230 ;  /* 0x00007610ffe67816 */ /* 0x000fe200000000e6 */
[----:B------:R-:W-:Y:S01]  /*76a0*/  IMAD.WIDE R182, R19, 0x2, R182 ;  /* 0x0000000213b67825 */ /* 0x000fe200078e02b6 */
[----:B------:R-:W-:-:S02]  /*76b0*/  PRMT R229, RZ, 0x7610, R229 ;  /* 0x00007610ffe57816 */ /* 0x000fc400000000e5 */
[----:B------:R-:W-:Y:S01]  /*76c0*/  ISETP.GE.AND P4, PT, R3, UR32, PT ;  /* 0x0000002003007c0c */ /* 0x000fe2000bf86270 */
[C---:B------:R-:W-:Y:S01]  /*76d0*/  IMAD.WIDE R192, R19.reuse, 0x2, R192 ;  /* 0x0000000213c07825 */ /* 0x040fe200078e02c0 */
[----:B------:R-:W-:Y:S01]  /*76e0*/  ISETP.GE.AND P2, PT, R4, UR32, PT ;  /* 0x0000002004007c0c */ /* 0x000fe2000bf46270 */
[----:B------:R-:W3:Y:S01]  /*76f0*/  @!P5 LDG.E.U16 R230, desc[UR18][R174.64] ;  /* 0x00000012aee6d981 */ /* 0x000ee2000c1e1500 */
[C---:B------:R-:W-:Y:S01]  /*7700*/  LOP3.LUT R3, R0.reuse, 0x1a, RZ, 0xfc, !PT ;  /* 0x0000001a00037812 */ /* 0x040fe200078efcff */
[C---:B------:R-:W-:Y:S01]  /*7710*/  IMAD.WIDE R190, R19.reuse, 0x2, R190 ;  /* 0x0000000213be7825 */ /* 0x040fe200078e02be */
[----:B------:R-:W-:Y:S01]  /*7720*/  LOP3.LUT R4, R0, 0x18, RZ, 0xfc, !PT ;  /* 0x0000001800047812 */ /* 0x000fe200078efcff */
[----:B------:R-:W4:Y:S01]  /*7730*/  @!P6 LDG.E.U16 R229, desc[UR18][R90.64] ;  /* 0x000000125ae5e981 */ /* 0x000f22000c1e1500 */
[----:B------:R-:W-:Y:S01]  /*7740*/  PRMT R231, RZ, 0x7610, R231 ;  /* 0x00007610ffe77816 */ /* 0x000fe200000000e7 */
[----:B------:R-:W-:Y:S01]  /*7750*/  IMAD.WIDE R200, R19, 0x2, R200 ;  /* 0x0000000213c87825 */ /* 0x000fe200078e02c8 */
[----:B------:R-:W-:-:S02]  /*7760*/  ISETP.GE.AND P5, PT, R3, UR32, PT ;  /* 0x0000002003007c0c */ /* 0x000fc4000bfa6270 */
[----:B------:R-:W-:Y:S01]  /*7770*/  ISETP.GE.AND P6, PT, R4, UR32, PT ;  /* 0x0000002004007c0c */ /* 0x000fe2000bfc6270 */
[C---:B------:R-:W-:Y:S01]  /*7780*/  IMAD.WIDE R198, R19.reuse, 0x2, R198 ;  /* 0x0000000213c67825 */ /* 0x040fe200078e02c6 */
[C---:B------:R-:W-:Y:S01]  /*7790*/  LOP3.LUT R3, R0.reuse, 0x20, RZ, 0xfc, !PT ;  /* 0x0000002000037812 */ /* 0x040fe200078efcff */
[----:B------:R-:W5:Y:S01]  /*77a0*/  @!P3 LDG.E.U16 R231, desc[UR18][R176.64] ;  /* 0x00000012b0e7b981 */ /* 0x000f62000c1e1500 */
[----:B------:R-:W-:Y:S01]  /*77b0*/  PRMT R232, RZ, 0x7610, R232 ;  /* 0x00007610ffe87816 */ /* 0x000fe200000000e8 */
[----:B------:R-:W-:Y:S01]  /*77c0*/  IMAD.WIDE R206, R19, 0x2, R206 ;  /* 0x0000000213ce7825 */ /* 0x000fe200078e02ce */
[----:B------:R-:W-:Y:S02]  /*77d0*/  PRMT R233, RZ, 0x7610, R233 ;  /* 0x00007610ffe97816 */ /* 0x000fe400000000e9 */
[----:B------:R-:W-:Y:S01]  /*77e0*/  ISETP.GE.AND P3, PT, R3, UR32, PT ;  /* 0x0000002003007c0c */ /* 0x000fe2000bf66270 */
[C---:B------:R-:W-:Y:S01]  /*77f0*/  IMAD.WIDE R214, R19.reuse, 0x2, R214 ;  /* 0x0000000213d67825 */ /* 0x040fe200078e02d6 */
[C---:B------:R-:W-:Y:S01]  /*7800*/  LOP3.LUT R4, R0.reuse, 0x22, RZ, 0xfc, !PT ;  /* 0x0000002200047812 */ /* 0x040fe200078efcff */
[----:B------:R-:W4:Y:S01]  /*7810*/  @!P2 LDG.E.U16 R232, desc[UR18][R182.64] ;  /* 0x00000012b6e8a981 */ /* 0x000f22000c1e1500 */
[----:B------:R-:W-:Y:S01]  /*7820*/  LOP3.LUT R3, R0, 0x28, RZ, 0xfc, !PT ;  /* 0x0000002800037812 */ /* 0x000fe200078efcff */
[----:B------:R-:W-:Y:S01]  /*7830*/  IMAD.WIDE R208, R19, 0x2, R208 ;  /* 0x0000000213d07825 */ /* 0x000fe200078e02d0 */
[----:B------:R-:W-:Y:S01]  /*7840*/  PRMT R234, RZ, 0x7610, R234 ;  /* 0x00007610ffea7816 */ /* 0x000fe200000000ea */
[----:B------:R-:W4:Y:S01]  /*7850*/  @!P4 LDG.E.U16 R233, desc[UR18][R184.64] ;  /* 0x00000012b8e9c981 */ /* 0x000f22000c1e1500 */
[----:B------:R-:W-:-:S02]  /*7860*/  PRMT R235, RZ, 0x7610, R235 ;  /* 0x00007610ffeb7816 */ /* 0x000fc400000000eb */
[----:B------:R-:W-:Y:S02]  /*7870*/  ISETP.GE.AND P2, PT, R4, UR32, PT ;  /* 0x0000002004007c0c */ /* 0x000fe4000bf46270 */
[----:B------:R-:W-:Y:S01]  /*7880*/  ISETP.GE.AND P4, PT, R3, UR32, PT ;  /* 0x0000002003007c0c */ /* 0x000fe2000bf86270 */
[----:B------:R-:W5:Y:S01]  /*7890*/  @!P6 LDG.E.U16 R234, desc[UR18][R190.64] ;  /* 0x00000012beeae981 */ /* 0x000f62000c1e1500 */
[C---:B------:R-:W-:Y:S02]  /*78a0*/  LOP3.LUT R4, R0.reuse, 0x2a, RZ, 0xfc, !PT ;  /* 0x0000002a00047812 */ /* 0x040fe400078efcff */
[----:B------:R-:W-:Y:S01]  /*78b0*/  LOP3.LUT R3, R0, 0x30, RZ, 0xfc, !PT ;  /* 0x0000003000037812 */ /* 0x000fe200078efcff */
[----:B------:R-:W5:Y:S01]  /*78c0*/  @!P5 LDG.E.U16 R235, desc[UR18][R192.64] ;  /* 0x00000012c0ebd981 */ /* 0x000f62000c1e1500 */
[----:B------:R-:W-:Y:S02]  /*78d0*/  ISETP.GE.AND P6, PT, R4, UR32, PT ;  /* 0x0000002004007c0c */ /* 0x000fe4000bfc6270 */
[----:B------:R-:W-:-:S02]  /*78e0*/  ISETP.GE.AND P5, PT, R3, UR32, PT ;  /* 0x0000002003007c0c */ /* 0x000fc4000bfa6270 */
[----:B------:R-:W-:Y:S02]  /*78f0*/  PRMT R237, RZ, 0x7610, R237 ;  /* 0x00007610ffed7816 */ /* 0x000fe400000000ed */
[----:B------:R-:W-:Y:S02]  /*7900*/  PRMT R236, RZ, 0x7610, R236 ;  /* 0x00007610ffec7816 */ /* 0x000fe400000000ec */
[----:B------:R-:W-:Y:S02]  /*7910*/  LOP3.LUT R3, R0, 0x32, RZ, 0xfc, !PT ;  /* 0x0000003200037812 */ /* 0x000fe400078efcff */
[----:B------:R-:W-:Y:S01]  /*7920*/  PRMT R238, RZ, 0x7610, R238 ;  /* 0x00007610ffee7816 */ /* 0x000fe200000000ee */
[----:B------:R-:W5:Y:S01]  /*7930*/  @!P2 LDG.E.U16 R237, desc[UR18][R200.64] ;  /* 0x00000012c8eda981 */ /* 0x000f62000c1e1500 */
[----:B------:R-:W-:Y:S02]  /*7940*/  PRMT R239, RZ, 0x7610, R239 ;  /* 0x00007610ffef7816 */ /* 0x000fe400000000ef */
[----:B------:R-:W-:Y:S01]  /*7950*/  PRMT R240, RZ, 0x7610, R240 ;  /* 0x00007610fff07816 */ /* 0x000fe200000000f0 */
[----:B------:R-:W5:Y:S01]  /*7960*/  @!P3 LDG.E.U16 R236, desc[UR18][R198.64] ;  /* 0x00000012c6ecb981 */ /* 0x000f62000c1e1500 */
[----:B------:R-:W-:-:S02]  /*7970*/  ISETP.GE.AND P2, PT, R3, UR32, PT ;  /* 0x0000002003007c0c */ /* 0x000fc4000bf46270 */
[C---:B------:R-:W-:Y:S01]  /*7980*/  LOP3.LUT R4, R0.reuse, 0x4, RZ, 0xfc, !PT ;  /* 0x0000000400047812 */ /* 0x040fe200078efcff */
[----:B------:R-:W5:Y:S01]  /*7990*/  @!P4 LDG.E.U16 R238, desc[UR18][R206.64] ;  /* 0x00000012ceeec981 */ /* 0x000f62000c1e1500 */
[----:B------:R-:W-:Y:S02]  /*79a0*/  LOP3.LUT R3, R0, 0xc, RZ, 0xfc, !PT ;  /* 0x0000000c00037812 */ /* 0x000fe400078efcff */
[----:B------:R-:W-:Y:S01]  /*79b0*/  ISETP.GE.AND P3, PT, R8, UR32, PT ;  /* 0x0000002008007c0c */ /* 0x000fe2000bf66270 */
[----:B------:R-:W5:Y:S01]  /*79c0*/  @!P6 LDG.E.U16 R239, desc[UR18][R208.64] ;  /* 0x00000012d0efe981 */ /* 0x000f62000c1e1500 */
[----:B------:R-:W-:Y:S02]  /*79d0*/  ISETP.GE.AND P4, PT, R9, UR32, PT ;  /* 0x0000002009007c0c */ /* 0x000fe4000bf86270 */
[----:B------:R-:W-:Y:S01]  /*79e0*/  ISETP.GE.AND P6, PT, R4, UR32, PT ;  /* 0x0000002004007c0c */ /* 0x000fe2000bfc6270 */
[----:B------:R-:W5:Y:S01]  /*79f0*/  @!P5 LDG.E.U16 R240, desc[UR18][R214.64] ;  /* 0x00000012d6f0d981 */ /* 0x000f62000c1e1500 */
[----:B------:R-:W-:-:S02]  /*7a00*/  ISETP.GE.AND P5, PT, R3, UR32, PT ;  /* 0x0000002003007c0c */ /* 0x000fc4000bfa6270 */
[----:B------:R-:W-:Y:S01]  /*7a10*/  PRMT R241, RZ, 0x7610, R241 ;  /* 0x00007610fff17816 */ /* 0x000fe200000000f1 */
[C---:B------:R-:W-:Y:S01]  /*7a20*/  IMAD.WIDE R216, R19.reuse, 0x2, R216 ;  /* 0x0000000213d87825 */ /* 0x040fe200078e02d8 */
[----:B------:R-:W-:Y:S02]  /*7a30*/  PRMT R242, RZ, 0x7610, R242 ;  /* 0x00007610fff27816 */ /* 0x000fe400000000f2 */
[----:B------:R-:W-:Y:S01]  /*7a40*/  PRMT R243, RZ, 0x7610, R243 ;  /* 0x00007610fff37816 */ /* 0x000fe200000000f3 */
[C---:B------:R-:W-:Y:S01]  /*7a50*/  IMAD.WIDE R178, R19.reuse, 0x2, R178 ;  /* 0x0000000213b27825 */ /* 0x040fe200078e02b2 */
[----:B------:R-:W-:Y:S01]  /*7a60*/  PRMT R244, RZ, 0x7610, R244 ;  /* 0x00007610fff47816 */ /* 0x000fe200000000f4 */
[----:B------:R-:W5:Y:S01]  /*7a70*/  @!P3 LDG.E.U16 R241, desc[UR18][R218.64] ;  /* 0x00000012daf1b981 */ /* 0x000f62000c1e1500 */
[----:B------:R-:W-:Y:S01]  /*7a80*/  PRMT R245, RZ, 0x7610, R245 ;  /* 0x00007610fff57816 */ /* 0x000fe200000000f5 */
[----:B------:R-:W-:Y:S02]  /*7a90*/  IMAD.WIDE R92, R19, 0x2, R92 ;  /* 0x00000002135c7825 */ /* 0x000fe400078e025c */
[----:B------:R-:W5:Y:S04]  /*7aa0*/  @!P2 LDG.E.U16 R242, desc[UR18][R216.64] ;  /* 0x00000012d8f2a981 */ /* 0x000f68000c1e1500 */
[----:B------:R-:W5:Y:S04]  /*7ab0*/  @!P4 LDG.E.U16 R243, desc[UR18][R220.64] ;  /* 0x00000012dcf3c981 */ /* 0x000f68000c1e1500 */
[----:B------:R-:W5:Y:S04]  /*7ac0*/  @!P6 LDG.E.U16 R244, desc[UR18][R92.64] ;  /* 0x000000125cf4e981 */ /* 0x000f68000c1e1500 */
[----:B------:R-:W5:Y:S01]  /*7ad0*/  @!P5 LDG.E.U16 R245, desc[UR18][R178.64] ;  /* 0x00000012b2f5d981 */ /* 0x000f62000c1e1500 */
[----:B------:R-:W-:-:S02]  /*7ae0*/  LOP3.LUT R3, R0, 0xe, RZ, 0xfc, !PT ;  /* 0x0000000e00037812 */ /* 0x000fc400078efcff */
[----:B------:R-:W-:Y:S02]  /*7af0*/  LOP3.LUT R4, R0, 0x6, RZ, 0xfc, !PT ;  /* 0x0000000600047812 */ /* 0x000fe400078efcff */
[----:B------:R-:W-:Y:S02]  /*7b00*/  ISETP.GE.AND P6, PT, R3, UR32, PT ;  /* 0x0000002003007c0c */ /* 0x000fe4000bfc6270 */
[----:B------:R-:W-:Y:S02]  /*7b10*/  ISETP.GE.AND P4, PT, R4, UR32, PT ;  /* 0x0000002004007c0c */ /* 0x000fe4000bf86270 */
[C---:B------:R-:W-:Y:S02]  /*7b20*/  LOP3.LUT R3, R0.reuse, 0x16, RZ, 0xfc, !PT ;  /* 0x0000001600037812 */ /* 0x040fe400078efcff */
[----:B------:R-:W-:Y:S02]  /*7b30*/  LOP3.LUT R4, R0, 0x14, RZ, 0xfc, !PT ;  /* 0x0000001400047812 */ /* 0x000fe400078efcff */
[----:B------:R-:W-:-:S02]  /*7b40*/  ISETP.GE.AND P2, PT, R3, UR32, PT ;  /* 0x0000002003007c0c */ /* 0x000fc4000bf46270 */
[----:B------:R-:W-:Y:S01]  /*7b50*/  LOP3.LUT R3, R0, 0x1c, RZ, 0xfc, !PT ;  /* 0x0000001c00037812 */ /* 0x000fe200078efcff */
[----:B------:R-:W-:Y:S01]  /*7b60*/  IMAD.WIDE R94, R19, 0x2, R94 ;  /* 0x00000002135e7825 */ /* 0x000fe200078e025e */
[----:B------:R-:W-:Y:S02]  /*7b70*/  PRMT R21, RZ, 0x7610, R21 ;  /* 0x00007610ff157816 */ /* 0x000fe40000000015 */
[----:B------:R-:W-:Y:S02]  /*7b80*/  ISETP.GE.AND P3, PT, R4, UR32, PT ;  /* 0x0000002004007c0c */ /* 0x000fe4000bf66270 */
[----:B------:R-:W-:Y:S02]  /*7b90*/  ISETP.GE.AND P5, PT, R3, UR32, PT ;  /* 0x0000002003007c0c */ /* 0x000fe4000bfa6270 */
[----:B------:R-:W-:Y:S01]  /*7ba0*/  LOP3.LUT R3, R0, 0x1e, RZ, 0xfc, !PT ;  /* 0x0000001e00037812 */ /* 0x000fe200078efcff */
[----:B------:R-:W5:Y:S01]  /*7bb0*/  @!P4 LDG.E.U16 R21, desc[UR18][R94.64] ;  /* 0x000000125e15c981 */ /* 0x000f62000c1e1500 */
[----:B------:R-:W-:-:S02]  /*7bc0*/  PRMT R23, RZ, 0x7610, R23 ;  /* 0x00007610ff177816 */ /* 0x000fc40000000017 */
[----:B------:R-:W-:Y:S01]  /*7bd0*/  ISETP.GE.AND P4, PT, R3, UR32, PT ;  /* 0x0000002003007c0c */ /* 0x000fe2000bf86270 */
[----:B------:R-:W-:Y:S01]  /*7be0*/  IMAD.WIDE R188, R19, 0x2, R188 ;  /* 0x0000000213bc7825 */ /* 0x000fe200078e02bc */
[----:B------:R-:W-:-:S03]  /*7bf0*/  PRMT R24, RZ, 0x7610, R24 ;  /* 0x00007610ff187816 */ /* 0x000fc60000000018 */
[C---:B------:R-:W-:Y:S01]  /*7c00*/  IMAD.WIDE R186, R19.reuse, 0x2, R186 ;  /* 0x0000000213ba7825 */ /* 0x040fe200078e02ba */
[C---:B------:R-:W-:Y:S02]  /*7c10*/  LOP3.LUT R4, R0.reuse, 0x24, RZ, 0xfc, !PT ;  /* 0x0000002400047812 */ /* 0x040fe400078efcff */
[----:B------:R-:W-:Y:S01]  /*7c20*/  LOP3.LUT R3, R0, 0x26, RZ, 0xfc, !PT ;  /* 0x0000002600037812 */ /* 0x000fe200078efcff */
[C---:B------:R-:W-:Y:S01]  /*7c30*/  IMAD.WIDE R196, R19.reuse, 0x2, R196 ;  /* 0x0000000213c47825 */ /* 0x040fe200078e02c4 */
[----:B------:R-:W-:Y:S01]  /*7c40*/  PRMT R25, RZ, 0x7610, R25 ;  /* 0x00007610ff197816 */ /* 0x000fe20000000019 */
[----:B------:R-:W5:Y:S01]  /*7c50*/  @!P3 LDG.E.U16 R23, desc[UR18][R186.64] ;  /* 0x00000012ba17b981 */ /* 0x000f62000c1e1500 */
[----:B------:R-:W-:Y:S01]  /*7c60*/  PRMT R26, RZ, 0x7610, R26 ;  /* 0x00007610ff1a7816 */ /* 0x000fe2000000001a */
[----:B------:R-:W-:Y:S01]  /*7c70*/  IMAD.WIDE R194, R19, 0x2, R194 ;  /* 0x0000000213c27825 */ /* 0x000fe200078e02c2 */
[----:B------:R-:W-:Y:S01]  /*7c80*/  ISETP.GE.AND P3, PT, R4, UR32, PT ;  /* 0x0000002004007c0c */ /* 0x000fe2000bf66270 */
[----:B------:R-:W5:Y:S01]  /*7c90*/  @!P2 LDG.E.U16 R24, desc[UR18][R188.64] ;  /* 0x00000012bc18a981 */ /* 0x000f62000c1e1500 */
[----:B------:R-:W-:-:S02]  /*7ca0*/  ISETP.GE.AND P2, PT, R3, UR32, PT ;  /* 0x0000002003007c0c */ /* 0x000fc4000bf46270 */
[C---:B------:R-:W-:Y:S01]  /*7cb0*/  LOP3.LUT R4, R0.reuse, 0x2c, RZ, 0xfc, !PT ;  /* 0x0000002c00047812 */ /* 0x040fe200078efcff */
[----:B------:R-:W5:Y:S01]  /*7cc0*/  @!P5 LDG.E.U16 R25, desc[UR18][R194.64] ;  /* 0x00000012c219d981 */ /* 0x000f62000c1e1500 */
[----:B------:R-:W-:Y:S02]  /*7cd0*/  LOP3.LUT R3, R0, 0x2e, RZ, 0xfc, !PT ;  /* 0x0000002e00037812 */ /* 0x000fe400078efcff */
[----:B------:R-:W-:Y:S01]  /*7ce0*/  ISETP.GE.AND P5, PT, R4, UR32, PT ;  /* 0x0000002004007c0c */ /* 0x000fe2000bfa6270 */
[----:B------:R-:W5:Y:S01]  /*7cf0*/  @!P4 LDG.E.U16 R26, desc[UR18][R196.64] ;  /* 0x00000012c41ac981 */ /* 0x000f62000c1e1500 */
[----:B------:R-:W-:Y:S01]  /*7d00*/  ISETP.GE.AND P4, PT, R3, UR32, PT ;  /* 0x0000002003007c0c */ /* 0x000fe2000bf86270 */
[C---:B------:R-:W-:Y:S01]  /*7d10*/  IMAD.WIDE R212, R19.reuse, 0x2, R212 ;  /* 0x0000000213d47825 */ /* 0x040fe200078e02d4 */
[----:B------:R-:W-:Y:S02]  /*7d20*/  PRMT R27, RZ, 0x7610, R27 ;  /* 0x00007610ff1b7816 */ /* 0x000fe4000000001b */
[----:B------:R-:W-:Y:S01]  /*7d30*/  PRMT R28, RZ, 0x7610, R28 ;  /* 0x00007610ff1c7816 */ /* 0x000fe2000000001c */
[----:B------:R-:W-:Y:S01]  /*7d40*/  IMAD.WIDE R204, R19, 0x2, R204 ;  /* 0x0000000213cc7825 */ /* 0x000fe200078e02cc */
[----:B------:R-:W-:-:S02]  /*7d50*/  PRMT R29, RZ, 0x7610, R29 ;  /* 0x00007610ff1d7816 */ /* 0x000fc4000000001d */
[----:B------:R-:W-:Y:S01]  /*7d60*/  PRMT R133, RZ, 0x7610, R133 ;  /* 0x00007610ff857816 */ /* 0x000fe20000000085 */
[----:B------:R-:W-:-:S04]  /*7d70*/  IMAD.WIDE R202, R19, 0x2, R202 ;  /* 0x0000000213ca7825 */ /* 0x000fc800078e02ca */
[----:B------:R-:W-:Y:S01]  /*7d80*/  IMAD.WIDE R210, R19, 0x2, R210 ;  /* 0x0000000213d27825 */ /* 0x000fe200078e02d2 */
[----:B------:R-:W0:Y:S01]  /*7d90*/  S2R R4, SR_TID.X ;  /* 0x0000000000047919 */ /* 0x000e220000002100 */
[----:B------:R-:W5:Y:S01]  /*7da0*/  @!P3 LDG.E.U16 R27, desc[UR18][R202.64] ;  /* 0x00000012ca1bb981 */ /* 0x000f62000c1e1500 */
[----:B------:R-:W-:-:S03]  /*7db0*/  ISETP.GE.AND P3, PT, R10, UR32, PT ;  /* 0x000000200a007c0c */ /* 0x000fc6000bf66270 */
[----:B------:R-:W5:Y:S01]  /*7dc0*/  @!P2 LDG.E.U16 R28, desc[UR18][R204.64] ;  /* 0x00000012cc1ca981 */ /* 0x000f62000c1e1500 */
[----:B------:R-:W-:-:S03]  /*7dd0*/  ISETP.GE.AND P2, PT, R12, UR32, PT ;  /* 0x000000200c007c0c */ /* 0x000fc6000bf46270 */
[----:B------:R-:W5:Y:S01]  /*7de0*/  @!P5 LDG.E.U16 R29, desc[UR18][R210.64] ;  /* 0x00000012d21dd981 */ /* 0x000f62000c1e1500 */
[----:B------:R-:W-:-:S03]  /*7df0*/  ISETP.GE.AND P5, PT, R11, UR32, PT ;  /* 0x000000200b007c0c */ /* 0x000fc6000bfa6270 */
[----:B------:R-:W5:Y:S01]  /*7e00*/  @!P4 LDG.E.U16 R133, desc[UR18][R212.64] ;  /* 0x00000012d485c981 */ /* 0x000f62000c1e1500 */
[----:B------:R-:W-:Y:S01]  /*7e10*/  ISETP.GE.AND P4, PT, R13, UR32, PT ;  /* 0x000000200d007c0c */ /* 0x000fe2000bf86270 */
[C---:B------:R-:W-:Y:S01]  /*7e20*/  IMAD.WIDE R180, R19.reuse, 0x2, R180 ;  /* 0x0000000213b47825 */ /* 0x040fe200078e02b4 */
[----:B------:R-:W-:Y:S02]  /*7e30*/  PRMT R22, RZ, 0x7610, R22 ;  /* 0x00007610ff167816 */ /* 0x000fe40000000016 */
[----:B------:R-:W-:Y:S01]  /*7e40*/  PRMT R224, RZ, 0x7610, R224 ;  /* 0x00007610ffe07816 */ /* 0x000fe200000000e0 */
[C---:B------:R-:W-:Y:S01]  /*7e50*/  IMAD.WIDE R86, R19.reuse, 0x2, R86 ;  /* 0x0000000213567825 */ /* 0x040fe200078e0256 */
[----:B------:R-:W-:Y:S02]  /*7e60*/  PRMT R225, RZ, 0x7610, R225 ;  /* 0x00007610ffe17816 */ /* 0x000fe400000000e1 */
[----:B------:R-:W-:Y:S01]  /*7e70*/  PRMT R226, RZ, 0x7610, R226 ;  /* 0x00007610ffe27816 */ /* 0x000fe200000000e2 */
[C---:B------:R-:W-:Y:S01]  /*7e80*/  IMAD.WIDE R84, R19.reuse, 0x2, R84 ;  /* 0x0000000213547825 */ /* 0x040fe200078e0254 */
[----:B------:R-:W-:Y:S01]  /*7e90*/  PRMT R227, RZ, 0x7610, R227 ;  /* 0x00007610ffe37816 */ /* 0x000fe200000000e3 */
[----:B------:R-:W5:Y:S02]  /*7ea0*/  @!P6 LDG.E.U16 R22, desc[UR18][R180.64] ;  /* 0x00000012b416e981 */ /* 0x000f64000c1e1500 */
[----:B------:R-:W-:-:S02]  /*7eb0*/  IMAD.WIDE R82, R19, 0x2, R82 ;  /* 0x0000000213527825 */ /* 0x000fc400078e0252 */
[----:B------:R-:W5:Y:S02]  /*7ec0*/  @!P5 LDG.E.U16 R226, desc[UR18][R84.64] ;  /* 0x0000001254e2d981 */ /* 0x000f64000c1e1500 */
[----:B------:R-:W-:Y:S02]  /*7ed0*/  IMAD.WIDE R80, R19, 0x2, R80 ;  /* 0x0000000213507825 */ /* 0x000fe400078e0250 */
[----:B------:R-:W5:Y:S04]  /*7ee0*/  @!P2 LDG.E.U16 R225, desc[UR18][R82.64] ;  /* 0x0000001252e1a981 */ /* 0x000f68000c1e1500 */
[----:B------:R-:W5:Y:S04]  /*7ef0*/  @!P3 LDG.E.U16 R224, desc[UR18][R80.64] ;  /* 0x0000001250e0b981 */ /* 0x000f68000c1e1500 */
[----:B------:R-:W5:Y:S01]  /*7f00*/  @!P4 LDG.E.U16 R227, desc[UR18][R86.64] ;  /* 0x0000001256e3c981 */ /* 0x000f62000c1e1500 */
[----:B------:R-:W-:Y:S01]  /*7f10*/  BAR.SYNC.DEFER_BLOCKING 0x0 ;  /* 0x0000000000007b1d */ /* 0x000fe20000010000 */
[----:B0-----:R-:W-:-:S04]  /*7f20*/  LOP3.LUT R4, R4, 0x3f, RZ, 0xc0, !PT ;  /* 0x0000003f04047812 */ /* 0x001fc800078ec0ff */
[----:B------:R-:W-:Y:S01]  /*7f30*/  ISETP.GE.AND P2, PT, R4, UR32, PT ;  /* 0x0000002004007c0c */ /* 0x000fe2000bf46270 */
[C---:B------:R-:W-:Y:S01]  /*7f40*/  IMAD.WIDE R78, R18.reuse, 0x2, R78 ;  /* 0x00000002124e7825 */ /* 0x040fe200078e024e */
[----:B------:R-:W-:Y:S02]  /*7f50*/  PRMT R246, RZ, 0x7610, R246 ;  /* 0x00007610fff67816 */ /* 0x000fe400000000f6 */
[----:B------:R-:W-:Y:S01]  /*7f60*/  PRMT R247, RZ, 0x7610, R247 ;  /* 0x00007610fff77816 */ /* 0x000fe200000000f7 */
[C---:B------:R-:W-:Y:S01]  /*7f70*/  IMAD.WIDE R76, R18.reuse, 0x2, R76 ;  /* 0x00000002124c7825 */ /* 0x040fe200078e024c */
[----:B------:R-:W-:Y:S02]  /*7f80*/  PRMT R248, RZ, 0x7610, R248 ;  /* 0x00007610fff87816 */ /* 0x000fe400000000f8 */
[----:B------:R-:W-:Y:S01]  /*7f90*/  PRMT R249, RZ, 0x7610, R249 ;  /* 0x00007610fff97816 */ /* 0x000fe200000000f9 */
[----:B------:R-:W-:Y:S01]  /*7fa0*/  IMAD.WIDE R74, R18, 0x2, R74 ;  /* 0x00000002124a7825 */ /* 0x000fe200078e024a */
[----:B------:R-:W-:-:S02]  /*7fb0*/  PRMT R250, RZ, 0x7610, R250 ;  /* 0x00007610fffa7816 */ /* 0x000fc400000000fa */
[----:B------:R-:W-:Y:S01]  /*7fc0*/  PRMT R251, RZ, 0x7610, R251 ;  /* 0x00007610fffb7816 */ /* 0x000fe200000000fb */
[----:B------:R-:W-:Y:S01]  /*7fd0*/  IMAD.WIDE R72, R18, 0x2, R72 ;  /* 0x0000000212487825 */ /* 0x000fe200078e0248 */
[----:B------:R-:W-:-:S03]  /*7fe0*/  PRMT R252, RZ, 0x7610, R252 ;  /* 0x00007610fffc7816 */ /* 0x000fc600000000fc */
[C---:B------:R-:W-:Y:S01]  /*7ff0*/  IMAD.WIDE R70, R18.reuse, 0x2, R70 ;  /* 0x0000000212467825 */ /* 0x040fe200078e0246 */
[----:B------:R-:W5:Y:S03]  /*8000*/  @!P2 LDG.E.U16 R249, desc[UR18][R72.64] ;  /* 0x0000001248f9a981 */ /* 0x000f66000c1e1500 */
        /* <DEDUP_REMOVED lines=12> */
[----:B------:R-:W-:-:S04]  /*80d0*/  IMAD.WIDE R56, R18, 0x2, R56 ;  /* 0x0000000212387825 */ /* 0x000fc800078e0238 */
        /* <DEDUP_REMOVED lines=8> */
[C---:B------:R-:W-:Y:S01]  /*8160*/  IMAD.WIDE R38, R18.reuse, 0x2, R38 ;  /* 0x0000000212267825 */ /* 0x040fe200078e0226 */
[----:B--2---:R0:W-:Y:S03]  /*8170*/  STS.U16 [R6+UR9+0x14000], R228 ;  /* 0x014000e406007988 */ /* 0x0041e60008000409 */
[C---:B------:R-:W-:Y:S01]  /*8180*/  IMAD.WIDE R36, R18.reuse, 0x2, R36 ;  /* 0x0000000212247825 */ /* 0x040fe200078e0224 */
[----:B---3--:R1:W-:Y:S03]  /*8190*/  STS.U16 [R6+UR9+0x14400], R230 ;  /* 0x014400e606007988 */ /* 0x0083e60008000409 */
[----:B------:R-:W-:Y:S01]  /*81a0*/  IMAD.WIDE R34, R18, 0x2, R34 ;  /* 0x0000000212227825 */ /* 0x000fe200078e0222 */
[----:B0-----:R-:W-:-:S03]  /*81b0*/  PRMT R228, RZ, 0x7610, R228 ;  /* 0x00007610ffe47816 */ /* 0x001fc600000000e4 */
[----:B------:R-:W-:-:S04]  /*81c0*/  IMAD.WIDE R32, R18, 0x2, R32 ;  /* 0x0000000212207825 */ /* 0x000fc800078e0220 */
[----:B------:R-:W-:Y:S01]  /*81d0*/  IMAD.WIDE R30, R18, 0x2, R30 ;  /* 0x00000002121e7825 */ /* 0x000fe200078e021e */
[----:B-1----:R-:W-:-:S04]  /*81e0*/  PRMT R230, RZ, 0x7610, R230 ;  /* 0x00007610ffe67816 */ /* 0x002fc800000000e6 */
[----:B------:R-:W2:Y:S04]  /*81f0*/  @!P2 LDG.E.U16 R228, desc[UR18][R30.64] ;  /* 0x000000121ee4a981 */ /* 0x000ea8000c1e1500 */
[----:B------:R-:W3:Y:S04]  /*8200*/  @!P2 LDG.E.U16 R230, desc[UR18][R34.64] ;  /* 0x0000001222e6a981 */ /* 0x000ee8000c1e1500 */
[----:B----4-:R0:W-:Y:S04]  /*8210*/  STS.U16 [R6+UR9+0x14800], R232 ;  /* 0x014800e806007988 */ /* 0x0101e80008000409 */
[----:B-----5:R1:W-:Y:S01]  /*8220*/  STS.U16 [R6+UR9+0x14c00], R234 ;  /* 0x014c00ea06007988 */ /* 0x0203e20008000409 */
[----:B0-----:R-:W-:-:S06]  /*8230*/  PRMT R232, RZ, 0x7610, R232 ;  /* 0x00007610ffe87816 */ /* 0x001fcc00000000e8 */
[----:B------:R-:W4:Y:S01]  /*8240*/  @!P2 LDG.E.U16 R232, desc[UR18][R38.64] ;  /* 0x0000001226e8a981 */ /* 0x000f22000c1e1500 */
[----:B-1----:R-:W-:-:S06]  /*8250*/  PRMT R234, RZ, 0x7610, R234 ;  /* 0x00007610ffea7816 */ /* 0x002fcc00000000ea */
[----:B------:R-:W5:Y:S04]  /*8260*/  @!P2 LDG.E.U16 R234, desc[UR18][R42.64] ;  /* 0x000000122aeaa981 */ /* 0x000f68000c1e1500 */
[----:B------:R0:W-:Y:S04]  /*8270*/  STS.U16 [R6+UR9+0x15000], R236 ;  /* 0x015000ec06007988 */ /* 0x0001e80008000409 */
[----:B------:R1:W-:Y:S04]  /*8280*/  STS.U16 [R6+UR9+0x15400], R238 ;  /* 0x015400ee06007988 */ /* 0x0003e80008000409 */
[----:B------:R1:W-:Y:S01]  /*8290*/  STS.U16 [R6+UR9+0x15800], R240 ;  /* 0x015800f006007988 */ /* 0x0003e20008000409 */
[----:B0-----:R-:W-:-:S02]  /*82a0*/  PRMT R236, RZ, 0x7610, R236 ;  /* 0x00007610ffec7816 */ /* 0x001fc400000000ec */
[----:B-1----:R-:W-:-:S04]  /*82b0*/  PRMT R238, RZ, 0x7610, R238 ;  /* 0x00007610ffee7816 */ /* 0x002fc800000000ee */
[----:B------:R-:W5:Y:S04]  /*82c0*/  @!P2 LDG.E.U16 R236, desc[UR18][R46.64] ;  /* 0x000000122eeca981 */ /* 0x000f68000c1e1500 */
[----:B------:R0:W-:Y:S01]  /*82d0*/  STS.U16 [R6+UR9+0x15c00], R241 ;  /* 0x015c00f106007988 */ /* 0x0001e20008000409 */
[----:B------:R-:W-:-:S03]  /*82e0*/  PRMT R240, RZ, 0x7610, R240 ;  /* 0x00007610fff07816 */ /* 0x000fc600000000f0 */
[----:B------:R1:W-:Y:S04]  /*82f0*/  STS.U16 [R14+UR9+0x14100], R229 ;  /* 0x014100e50e007988 */ /* 0x0003e80008000409 */
[----:B------:R1:W-:Y:S01]  /*8300*/  STS.U16 [R14+UR9+0x14500], R231 ;  /* 0x014500e70e007988 */ /* 0x0003e20008000409 */
[----:B0-----:R-:W-:-:S03]  /*8310*/  PRMT R241, RZ, 0x7610, R241 ;  /* 0x00007610fff17816 */ /* 0x001fc600000000f1 */
[----:B------:R0:W-:Y:S01]  /*8320*/  STS.U16 [R14+UR9+0x14900], R233 ;  /* 0x014900e90e007988 */ /* 0x0001e20008000409 */
[----:B-1----:R-:W-:-:S03]  /*8330*/  PRMT R229, RZ, 0x7610, R229 ;  /* 0x00007610ffe57816 */ /* 0x002fc600000000e5 */
[----:B------:R1:W-:Y:S01]  /*8340*/  STS.U16 [R14+UR9+0x14d00], R235 ;  /* 0x014d00eb0e007988 */ /* 0x0003e20008000409 */
[----:B------:R-:W-:-:S03]  /*8350*/  PRMT R231, RZ, 0x7610, R231 ;  /* 0x00007610ffe77816 */ /* 0x000fc600000000e7 */
        /* <DEDUP_REMOVED lines=12> */
[----:B------:R-:W5:Y:S01]  /*8420*/  @!P2 LDG.E.U16 R229, desc[UR18][R32.64] ;  /* 0x0000001220e5a981 */ /* 0x000f62000c1e1500 */
[----:B0-----:R-:W-:-:S03]  /*8430*/  PRMT R244, RZ, 0x7610, R244 ;  /* 0x00007610fff47816 */ /* 0x001fc600000000f4 */
[----:B------:R-:W5:Y:S01]  /*8440*/  @!P2 LDG.E.U16 R231, desc[UR18][R36.64] ;  /* 0x0000001224e7a981 */ /* 0x000f62000c1e1500 */
[----:B-1----:R-:W-:-:S03]  /*8450*/  PRMT R245, RZ, 0x7610, R245 ;  /* 0x00007610fff57816 */ /* 0x002fc600000000f5 */
[----:B------:R-:W5:Y:S04]  /*8460*/  @!P2 LDG.E.U16 R233, desc[UR18][R40.64] ;  /* 0x0000001228e9a981 */ /* 0x000f68000c1e1500 */
        /* <DEDUP_REMOVED lines=9> */
[----:B------:R-:W5:Y:S01]  /*8500*/  @!P2 LDG.E.U16 R245, desc[UR18][R64.64] ;  /* 0x0000001240f5a981 */ /* 0x000f62000c1e1500 */
[----:B------:R-:W-:-:S03]  /*8510*/  IMAD.WIDE R222, R18, 0x2, R222 ;  /* 0x0000000212de7825 */ /* 0x000fc600078e02de */
[----:B------:R0:W-:Y:S01]  /*8520*/  STS.U16 [R15+UR9+0x14a00], R23 ;  /* 0x014a00170f007988 */ /* 0x0001e20008000409 */
[----:B------:R-:W-:-:S03]  /*8530*/  IMAD.WIDE R170, R18, 0x2, R170 ;  /* 0x0000000212aa7825 */ /* 0x000fc600078e02aa */
[----:B------:R1:W-:Y:S01]  /*8540*/  STS.U16 [R15+UR9+0x14e00], R25 ;  /* 0x014e00190f007988 */ /* 0x0003e20008000409 */
[----:B------:R-:W-:-:S03]  /*8550*/  IMAD.WIDE R166, R18, 0x2, R166 ;  /* 0x0000000212a67825 */ /* 0x000fc600078e02a6 */
[----:B------:R1:W-:Y:S01]  /*8560*/  STS.U16 [R15+UR9+0x15200], R27 ;  /* 0x0152001b0f007988 */ /* 0x0003e20008000409 */
[C---:B------:R-:W-:Y:S01]  /*8570*/  IMAD.WIDE R162, R18.reuse, 0x2, R162 ;  /* 0x0000000212a27825 */ /* 0x040fe200078e02a2 */
[----:B0-----:R-:W-:Y:S02]  /*8580*/  PRMT R23, RZ, 0x7610, R23 ;  /* 0x00007610ff177816 */ /* 0x001fe40000000017 */
[----:B------:R0:W-:Y:S01]  /*8590*/  STS.U16 [R15+UR9+0x15600], R29 ;  /* 0x0156001d0f007988 */ /* 0x0001e20008000409 */
[C---:B------:R-:W-:Y:S01]  /*85a0*/  IMAD.WIDE R158, R18.reuse, 0x2, R158 ;  /* 0x00000002129e7825 */ /* 0x040fe200078e029e */
[----:B-1----:R-:W-:Y:S02]  /*85b0*/  PRMT R25, RZ, 0x7610, R25 ;  /* 0x00007610ff197816 */ /* 0x002fe40000000019 */
[----:B------:R1:W-:Y:S01]  /*85c0*/  STS.U16 [R15+UR9+0x15e00], R226 ;  /* 0x015e00e20f007988 */ /* 0x0003e20008000409 */
[----:B------:R-:W-:Y:S01]  /*85d0*/  IMAD.WIDE R154, R18, 0x2, R154 ;  /* 0x00000002129a7825 */ /* 0x000fe200078e029a */
[----:B------:R-:W-:-:S02]  /*85e0*/  PRMT R27, RZ, 0x7610, R27 ;  /* 0x00007610ff1b7816 */ /* 0x000fc4000000001b */
[----:B------:R-:W5:Y:S01]  /*85f0*/  @!P2 LDG.E.U16 R23, desc[UR18][R158.64] ;  /* 0x000000129e17a981 */ /* 0x000f62000c1e1500 */
[----:B------:R-:W-:-:S03]  /*8600*/  IMAD.WIDE R150, R18, 0x2, R150 ;  /* 0x0000000212967825 */ /* 0x000fc600078e0296 */
[----:B------:R1:W-:Y:S01]  /*8610*/  STS.U16 [R15+UR9+0x15a00], R224 ;  /* 0x015a00e00f007988 */ /* 0x0003e20008000409 */
[----:B0-----:R-:W-:-:S03]  /*8620*/  PRMT R29, RZ, 0x7610, R29 ;  /* 0x00007610ff1d7816 */ /* 0x001fc6000000001d */
[----:B------:R0:W-:Y:S01]  /*8630*/  STS.U16 [R16+UR9+0x14300], R21 ;  /* 0x0143001510007988 */ /* 0x0001e20008000409 */
[----:B-1----:R-:W-:-:S03]  /*8640*/  PRMT R226, RZ, 0x7610, R226 ;  /* 0x00007610ffe27816 */ /* 0x002fc600000000e2 */
[----:B------:R1:W-:Y:S01]  /*8650*/  STS.U16 [R16+UR9+0x14700], R22 ;  /* 0x0147001610007988 */ /* 0x0003e20008000409 */
[----:B------:R-:W-:Y:S01]  /*8660*/  IMAD.WIDE R172, R18, 0x2, R172 ;  /* 0x0000000212ac7825 */ /* 0x000fe200078e02ac */
[----:B------:R-:W-:Y:S02]  /*8670*/  PRMT R224, RZ, 0x7610, R224 ;  /* 0x00007610ffe07816 */ /* 0x000fe400000000e0 */
        /* <DEDUP_REMOVED lines=9> */
[C---:B------:R-:W-:Y:S01]  /*8710*/  IMAD.WIDE R168, R18.reuse, 0x2, R168 ;  /* 0x0000000212a87825 */ /* 0x040fe200078e02a8 */
[----:B-1----:R-:W-:Y:S02]  /*8720*/  PRMT R28, RZ, 0x7610, R28 ;  /* 0x00007610ff1c7816 */ /* 0x002fe4000000001c */
[----:B------:R1:W-:Y:S01]  /*8730*/  STS.U16 [R16+UR9+0x15f00], R227 ;  /* 0x015f00e310007988 */ /* 0x0003e20008000409 */
[C---:B------:R-:W-:Y:S01]  /*8740*/  IMAD.WIDE R164, R18.reuse, 0x2, R164 ;  /* 0x0000000212a47825 */ /* 0x040fe200078e02a4 */
[----:B------:R-:W-:Y:S02]  /*8750*/  PRMT R133, RZ, 0x7610, R133 ;  /* 0x00007610ff857816 */ /* 0x000fe40000000085 */
[----:B------:R1:W-:Y:S01]  /*8760*/  STS.U16 [R5+UR9+0xd000], R248 ;  /* 0x00d000f805007988 */ /* 0x0003e20008000409 */
[----:B------:R-:W-:Y:S01]  /*8770*/  IMAD.WIDE R160, R18, 0x2, R160 ;  /* 0x0000000212a07825 */ /* 0x000fe200078e02a0 */
[----:B0-----:R-:W-:-:S02]  /*8780*/  PRMT R225, RZ, 0x7610, R225 ;  /* 0x00007610ffe17816 */ /* 0x001fc400000000e1 */
        /* <DEDUP_REMOVED lines=18> */
[----:B------:R-:W5:Y:S01]  /*88b0*/  @!P2 LDG.E.U16 R21, desc[UR18][R150.64] ;  /* 0x000000129615a981 */ /* 0x000f62000c1e1500 */
[C---:B------:R-:W-:Y:S01]  /*88c0*/  IMAD.WIDE R140, R18.reuse, 0x2, R140 ;  /* 0x00000002128c7825 */ /* 0x040fe200078e028c */
[----:B-1----:R-:W-:Y:S02]  /*88d0*/  PRMT R251, RZ, 0x7610, R251 ;  /* 0x00007610fffb7816 */ /* 0x002fe400000000fb */
[----:B------:R-:W5:Y:S01]  /*88e0*/  @!P2 LDG.E.U16 R22, desc[UR18][R154.64] ;  /* 0x000000129a16a981 */ /* 0x000f62000c1e1500 */
[C---:B------:R-:W-:Y:S01]  /*88f0*/  IMAD.WIDE R138, R18.reuse, 0x2, R138 ;  /* 0x00000002128a7825 */ /* 0x040fe200078e028a */
[----:B------:R-:W-:Y:S02]  /*8900*/  PRMT R252, RZ, 0x7610, R252 ;  /* 0x00007610fffc7816 */ /* 0x000fe400000000fc */
[----:B------:R-:W5:Y:S01]  /*8910*/  @!P2 LDG.E.U16 R24, desc[UR18][R162.64] ;  /* 0x00000012a218a981 */ /* 0x000f62000c1e1500 */
[----:B------:R-:W-:-:S03]  /*8920*/  IMAD.WIDE R136, R18, 0x2, R136 ;  /* 0x0000000212887825 */ /* 0x000fc600078e0288 */
        /* <DEDUP_REMOVED lines=17> */
[----:B------:R-:W-:-:S04]  /*8a40*/  IMAD.WIDE R116, R18, 0x2, R116 ;  /* 0x0000000212747825 */ /* 0x000fc800078e0274 */
[----:B------:R-:W-:-:S04]  /*8a50*/  IMAD.WIDE R114, R18, 0x2, R114 ;  /* 0x0000000212727825 */ /* 0x000fc800078e0272 */
[C---:B------:R-:W-:Y:S01]  /*8a60*/  IMAD.WIDE R112, R18.reuse, 0x2, R112 ;  /* 0x0000000212707825 */ /* 0x040fe200078e0270 */
[----:B--2---:R0:W-:Y:S03]  /*8a70*/  STS.U16 [R5+UR9+0x8000], R228 ;  /* 0x008000e405007988 */ /* 0x0041e60008000409 */
[C---:B------:R-:W-:Y:S01]  /*8a80*/  IMAD.WIDE R110, R18.reuse, 0x2, R110 ;  /* 0x00000002126e7825 */ /* 0x040fe200078e026e */
[----:B---3--:R1:W-:Y:S03]  /*8a90*/  STS.U16 [R5+UR9+0x8800], R230 ;  /* 0x008800e605007988 */ /* 0x0083e60008000409 */
[C---:B------:R-:W-:Y:S01]  /*8aa0*/  IMAD.WIDE R108, R18.reuse, 0x2, R108 ;  /* 0x00000002126c7825 */ /* 0x040fe200078e026c */
[----:B------:R-:W2:Y:S03]  /*8ab0*/  @!P2 LDG.E.U16 R227, desc[UR18][R110.64] ;  /* 0x000000126ee3a981 */ /* 0x000ea6000c1e1500 */
[C---:B------:R-:W-:Y:S01]  /*8ac0*/  IMAD.WIDE R106, R18.reuse, 0x2, R106 ;  /* 0x00000002126a7825 */ /* 0x040fe200078e026a */
[----:B0-----:R-:W-:Y:S01]  /*8ad0*/  PRMT R228, RZ, 0x7610, R228 ;  /* 0x00007610ffe47816 */ /* 0x001fe200000000e4 */
[----:B------:R-:W3:Y:S02]  /*8ae0*/  @!P2 LDG.E.U16 R226, desc[UR18][R108.64] ;  /* 0x000000126ce2a981 */ /* 0x000ee4000c1e1500 */
[C---:B------:R-:W-:Y:S01]  /*8af0*/  IMAD.WIDE R104, R18.reuse, 0x2, R104 ;  /* 0x0000000212687825 */ /* 0x040fe200078e0268 */
[----:B-1----:R-:W-:Y:S01]  /*8b00*/  PRMT R230, RZ, 0x7610, R230 ;  /* 0x00007610ffe67816 */ /* 0x002fe200000000e6 */
[----:B------:R-:W3:Y:S02]  /*8b10*/  @!P2 LDG.E.U16 R225, desc[UR18][R106.64] ;  /* 0x000000126ae1a981 */ /* 0x000ee4000c1e1500 */
[----:B------:R-:W-:-:S02]  /*8b20*/  IMAD.WIDE R102, R18, 0x2, R102 ;  /* 0x0000000212667825 */ /* 0x000fc400078e0266 */
[----:B------:R-:W3:Y:S02]  /*8b30*/  @!P2 LDG.E.U16 R224, desc[UR18][R104.64] ;  /* 0x0000001268e0a981 */ /* 0x000ee4000c1e1500 */
[C---:B------:R-:W-:Y:S02]  /*8b40*/  IMAD.WIDE R100, R18.reuse, 0x2, R100 ;  /* 0x0000000212647825 */ /* 0x040fe400078e0264 */
[----:B----4-:R0:W-:Y:S02]  /*8b50*/  STS.U16 [R5+UR9+0x9000], R232 ;  /* 0x009000e805007988 */ /* 0x0101e40008000409 */
[C---:B------:R-:W-:Y:S02]  /*8b60*/  IMAD.WIDE R98, R18.reuse, 0x2, R98 ;  /* 0x0000000212627825 */ /* 0x040fe400078e0262 */
[----:B------:R-:W4:Y:S02]  /*8b70*/  @!P2 LDG.E.U16 R29, desc[UR18][R100.64] ;  /* 0x00000012641da981 */ /* 0x000f24000c1e1500 */
[----:B------:R-:W-:-:S02]  /*8b80*/  IMAD.WIDE R96, R18, 0x2, R96 ;  /* 0x0000000212607825 */ /* 0x000fc400078e0260 */
[----:B-----5:R1:W-:Y:S01]  /*8b90*/  STS.U16 [R5+UR9+0x9800], R234 ;  /* 0x009800ea05007988 */ /* 0x0203e20008000409 */
[----:B0-----:R-:W-:-:S03]  /*8ba0*/  PRMT R232, RZ, 0x7610, R232 ;  /* 0x00007610ffe87816 */ /* 0x001fc600000000e8 */
[----:B------:R-:W5:Y:S04]  /*8bb0*/  @!P2 LDG.E.U16 R28, desc[UR18][R98.64] ;  /* 0x00000012621ca981 */ /* 0x000f68000c1e1500 */
[----:B------:R-:W5:Y:S01]  /*8bc0*/  @!P2 LDG.E.U16 R133, desc[UR18][R102.64] ;  /* 0x000000126685a981 */ /* 0x000f62000c1e1500 */
[----:B-1----:R-:W-:-:S03]  /*8bd0*/  PRMT R234, RZ, 0x7610, R234 ;  /* 0x00007610ffea7816 */ /* 0x002fc600000000ea */
[----:B------:R-:W5:Y:S04]  /*8be0*/  @!P2 LDG.E.U16 R228, desc[UR18][R112.64] ;  /* 0x0000001270e4a981 */ /* 0x000f68000c1e1500 */
[----:B------:R-:W5:Y:S04]  /*8bf0*/  @!P2 LDG.E.U16 R230, desc[UR18][R116.64] ;  /* 0x0000001274e6a981 */ /* 0x000f68000c1e1500 */
[----:B------:R-:W5:Y:S04]  /*8c00*/  @!P2 LDG.E.U16 R232, desc[UR18][R120.64] ;  /* 0x0000001278e8a981 */ /* 0x000f68000c1e1500 */
[----:B------:R0:W-:Y:S04]  /*8c10*/  STS.U16 [R5+UR9+0xa000], R236 ;  /* 0x00a000ec05007988 */ /* 0x0001e80008000409 */
[----:B------:R-:W5:Y:S04]  /*8c20*/  @!P2 LDG.E.U16 R234, desc[UR18][R124.64] ;  /* 0x000000127ceaa981 */ /* 0x000f68000c1e1500 */
[----:B------:R-:W5:Y:S01]  /*8c30*/  @!P2 LDG.E.U16 R252, desc[UR18][R96.64] ;  /* 0x0000001260fca981 */ /* 0x000f62000c1e1500 */
[----:B0-----:R-:W-:-:S06]  /*8c40*/  PRMT R236, RZ, 0x7610, R236 ;  /* 0x00007610ffec7816 */ /* 0x001fcc00000000ec */
[----:B------:R-:W5:Y:S04]  /*8c50*/  @!P2 LDG.E.U16 R236, desc[UR18][R128.64] ;  /* 0x0000001280eca981 */ /* 0x000f68000c1e1500 */
[----:B------:R0:W-:Y:S04]  /*8c60*/  STS.U16 [R5+UR9+0x8400], R229 ;  /* 0x008400e505007988 */ /* 0x0001e80008000409 */
        /* <DEDUP_REMOVED lines=23> */
[----:B------:R-:W5:Y:S01]  /*8de0*/  @!P2 LDG.E.U16 R229, desc[UR18][R114.64] ;  /* 0x0000001272e5a981 */ /* 0x000f62000c1e1500 */
[----:B------:R-:W-:-:S03]  /*8df0*/  PRMT R244, RZ, 0x7610, R244 ;  /* 0x00007610fff47816 */ /* 0x000fc600000000f4 */
[----:B------:R-:W5:Y:S01]  /*8e00*/  @!P2 LDG.E.U16 R231, desc[UR18][R118.64] ;  /* 0x0000001276e7a981 */ /* 0x000f62000c1e1500 */
[----:B0-----:R-:W-:-:S03]  /*8e10*/  PRMT R245, RZ, 0x7610, R245 ;  /* 0x00007610fff57816 */ /* 0x001fc600000000f5 */
        /* <DEDUP_REMOVED lines=11> */
[----:B------:R-:W0:Y:S03]  /*8ed0*/  S2R R3, SR_TID.X ;  /* 0x0000000000037919 */ /* 0x000e260000002100 */
[----:B------:R1:W-:Y:S01]  /*8ee0*/  STS.U16 [R5+UR9+0xec00], R23 ;  /* 0x00ec001705007988 */ /* 0x0003e20008000409 */
[----:B------:R-:W-:-:S04]  /*8ef0*/  ULEA UR11, UR5, UR9, 0x3 ;  /* 0x00000009050b7291 */ /* 0x000fc8000f8e18ff */
[----:B------:R-:W-:Y:S01]  /*8f00*/  UIADD3 UR11, UPT, UPT, UR11, 0x18000, URZ ;  /* 0x000180000b0b7890 */ /* 0x000fe2000fffe0ff */
[----:B------:R1:W-:Y:S04]  /*8f10*/  STS.U16 [R5+UR9+0xe400], R21 ;  /* 0x00e4001505007988 */ /* 0x0003e80008000409 */
        /* <DEDUP_REMOVED lines=11> */
[----:B--2---:R1:W-:Y:S04]  /*8fd0*/  STS.U16 [R17+UR9+0x9a00], R227 ;  /* 0x009a00e311007988 */ /* 0x0043e80008000409 */
[----:B---3--:R1:W-:Y:S04]  /*8fe0*/  STS.U16 [R17+UR9+0x9600], R226 ;  /* 0x009600e211007988 */ /* 0x0083e80008000409 */
[----:B------:R1:W-:Y:S04]  /*8ff0*/  STS.U16 [R17+UR9+0x9200], R225 ;  /* 0x009200e111007988 */ /* 0x0003e80008000409 */
[----:B------:R1:W-:Y:S04]  /*9000*/  STS.U16 [R17+UR9+0x8e00], R224 ;  /* 0x008e00e011007988 */ /* 0x0003e80008000409 */
[----:B----4-:R1:W-:Y:S04]  /*9010*/  STS.U16 [R17+UR9+0x8600], R29 ;  /* 0x0086001d11007988 */ /* 0x0103e80008000409 */
[----:B-----5:R1:W-:Y:S04]  /*9020*/  STS.U16 [R17+UR9+0x8200], R28 ;  /* 0x0082001c11007988 */ /* 0x0203e80008000409 */
[----:B------:R1:W-:Y:S04]  /*9030*/  STS.U16 [R17+UR9+0x8a00], R133 ;  /* 0x008a008511007988 */ /* 0x0003e80008000409 */
[----:B------:R1:W-:Y:S04]  /*9040*/  STS.U16 [R17+UR9+0x9e00], R228 ;  /* 0x009e00e411007988 */ /* 0x0003e80008000409 */
[----:B------:R1:W-:Y:S04]  /*9050*/  STS.U16 [R17+UR9+0xa600], R230 ;  /* 0x00a600e611007988 */ /* 0x0003e80008000409 */
[----:B------:R1:W-:Y:S04]  /*9060*/  STS.U16 [R17+UR9+0xae00], R232 ;  /* 0x00ae00e811007988 */ /* 0x0003e80008000409 */
[----:B------:R1:W-:Y:S04]  /*9070*/  STS.U16 [R17+UR9+0xb600], R234 ;  /* 0x00b600ea11007988 */ /* 0x0003e80008000409 */
[----:B------:R1:W-:Y:S04]  /*9080*/  STS.U16 [R17+UR9+0xfe00], R252 ;  /* 0x00fe00fc11007988 */ /* 0x0003e80008000409 */
[----:B------:R1:W-:Y:S01]  /*9090*/  STS.U16 [R17+UR9+0xbe00], R236 ;  /* 0x00be00ec11007988 */ /* 0x0003e20008000409 */
[----:B0-----:R-:W-:-:S03]  /*90a0*/  LOP3.LUT R3, R3, 0xff, RZ, 0xc0, !PT ;  /* 0x000000ff03037812 */ /* 0x001fc600078ec0ff */
        /* <DEDUP_REMOVED lines=12> */
[----:B------:R1:W-:Y:S01]  /*9170*/  STS.U16 [R17+UR9+0xe200], R245 ;  /* 0x00e200f511007988 */ /* 0x0003e20008000409 */
[----:B------:R0:W-:Y:S06]  /*9180*/  MEMBAR.ALL.CTA ;  /* 0x0000000000007992 */ /* 0x0001ec0000008000 */
[----:B0-----:R-:W0:Y:S02]  /*9190*/  FENCE.VIEW.ASYNC.S ;  /* 0x00000000000073c6 */ /* 0x001e240000000000 */
[----:B0-----:R-:W-:Y:S06]  /*91a0*/  BAR.SYNC.DEFER_BLOCKING 0x0 ;  /* 0x0000000000007b1d */ /* 0x001fec0000010000 */
[----:B------:R-:W-:Y:S05]  /*91b0*/  @P0 BRA `(.L_x_9) ;  /* 0x00000000004c0947 */ /* 0x000fea0003800000 */
        /* <DEDUP_REMOVED lines=9> */
[----:B------:R-:W-:Y:S01]  /*9250*/  UMOV UR7, URZ ;  /* 0x000000ff00077c82 */ /* 0x000fe20008000000 */
[----:B------:R0:W-:Y:S01]  /*9260*/  UTCHMMA gdesc[UR14], gdesc[UR12], tmem[UR8], tmem[UR16], idesc[UR17], UPT ;  /* 0x00ff100c0e0075ea */ /* 0x0001e2000b800008 */
        /* <DEDUP_REMOVED lines=8> */
.L_x_9:
[----:B------:R-:W-:Y:S01]  /*92f0*/  UIADD3 UR5, UPT, UPT, UR5, 0x1, URZ ;  /* 0x0000000105057890 */ /* 0x000fe2000fffe0ff */
[----:B------:R-:W-:Y:S01]  /*9300*/  VIADD R20, R20, 0xffffffff ;  /* 0xffffffff14147836 */ /* 0x000fe20000000000 */
[----:B------:R-:W-:Y:S02]  /*9310*/  UIADD3 UR32, UPT, UPT, UR32, -0x40, URZ ;  /* 0xffffffc020207890 */ /* 0x000fe4000fffe0ff */
[----:B------:R-:W-:Y:S02]  /*9320*/  UISETP.GT.AND UP1, UPT, UR5, 0x1, UPT ;  /* 0x000000010500788c */ /* 0x000fe4000bf24270 */
[----:B------:R-:W-:Y:S02]  /*9330*/  ISETP.NE.U32.AND P2, PT, R20, RZ, PT ;  /* 0x000000ff1400720c */ /* 0x000fe40003f45070 */
[----:B0-----:R-:W-:Y:S02]  /*9340*/  USEL UR6, URZ, 0x1, !UP1 ;  /* 0x00000001ff067887 */ /* 0x001fe4000c800000 */
[----:B------:R-:W-:-:S02]  /*9350*/  USEL UR5, UR5, URZ, !UP1 ;  /* 0x000000ff05057287 */ /* 0x000fc4000c800000 */
[----:B------:R-:W-:-:S03]  /*9360*/  ULOP3.LUT UR7, UR4, UR6, URZ, 0x3c, !UPT ;  /* 0x0000000604077292 */ /* 0x000fc6000f8e3cff */
[----:B------:R-:W-:-:S04]  /*9370*/  UMOV UR6, UR4 ;  /* 0x0000000400067c82 */ /* 0x000fc80008000000 */
[----:B------:R-:W-:Y:S01]  /*9380*/  UMOV UR4, UR7 ;  /* 0x0000000700047c82 */ /* 0x000fe20008000000 */
[----:B------:R-:W-:Y:S05]  /*9390*/  @P2 BRA `(.L_x_10) ;  /* 0xffffffe000642947 */ /* 0x000fea000383ffff */
.L_x_7:
[----:B-1----:R-:W1:Y:S01]  /*93a0*/  S2R R21, SR_TID.X ;  /* 0x0000000000157919 */ /* 0x002e620000002100 */
[----:B------:R-:W-:Y:S01]  /*93b0*/  ISETP.GE.AND P0, PT, R7, 0x40, PT ;  /* 0x000000400700780c */ /* 0x000fe20003f06270 */
[----:B0-----:R-:W0:Y:S01]  /*93c0*/  LDCU UR4, c[0x0][0x39c] ;  /* 0x00007380ff0477ac */ /* 0x001e220008000800 */
[C---:B------:R-:W-:Y:S02]  /*93d0*/  LOP3.LUT R133, R2.reuse, R0, RZ, 0xfc, !PT ;  /* 0x0000000002857212 */ /* 0x040fe400078efcff */
[C-C-:B------:R-:W-:Y:S01]  /*93e0*/  LOP3.LUT R135, R2.reuse, 0x3e, R0.reuse, 0xfe, !PT ;  /* 0x0000003e02877812 */ /* 0x140fe200078efe00 */
[----:B------:R-:W2:Y:S01]  /*93f0*/  LDCU.128 UR12, c[0x0][0x390] ;  /* 0x00007200ff0c77ac */ /* 0x000ea20008000c00 */
[C-C-:B------:R-:W-:Y:S02]  /*9400*/  LOP3.LUT R140, R2.reuse, 0x3c, R0.reuse, 0xfe, !PT ;  /* 0x0000003c028c7812 */ /* 0x140fe400078efe00 */
[C-C-:B------:R-:W-:Y:S02]  /*9410*/  LOP3.LUT R141, R2.reuse, 0x3a, R0.reuse, 0xfe, !PT ;  /* 0x0000003a028d7812 */ /* 0x140fe400078efe00 */
[----:B------:R-:W-:-:S02]  /*9420*/  LOP3.LUT R134, R2, 0x38, R0, 0xfe, !PT ;  /* 0x0000003802867812 */ /* 0x000fc400078efe00 */
[C-C-:B------:R-:W-:Y:S02]  /*9430*/  LOP3.LUT R142, R2.reuse, 0x36, R0.reuse, 0xfe, !PT ;  /* 0x00000036028e7812 */ /* 0x140fe400078efe00 */
[C-C-:B------:R-:W-:Y:S02]  /*9440*/  LOP3.LUT R143, R2.reuse, 0x34, R0.reuse, 0xfe, !PT ;  /* 0x00000034028f7812 */ /* 0x140fe400078efe00 */
[C-C-:B------:R-:W-:Y:S02]  /*9450*/  LOP3.LUT R145, R2.reuse, 0x32, R0.reuse, 0xfe, !PT ;  /* 0x0000003202917812 */ /* 0x140fe400078efe00 */
[C-C-:B------:R-:W-:Y:S02]  /*9460*/  LOP3.LUT R147, R2.reuse, 0x30, R0.reuse, 0xfe, !PT ;  /* 0x0000003002937812 */ /* 0x140fe400078efe00 */
[C-C-:B------:R-:W-:Y:S02]  /*9470*/  LOP3.LUT R144, R2.reuse, 0x2e, R0.reuse, 0xfe, !PT ;  /* 0x0000002e02907812 */ /* 0x140fe400078efe00 */
[----:B------:R-:W-:-:S02]  /*9480*/  LOP3.LUT R148, R2, 0x2c, R0, 0xfe, !PT ;  /* 0x0000002c02947812 */ /* 0x000fc400078efe00 */
[C-C-:B------:R-:W-:Y:S02]  /*9490*/  LOP3.LUT R149, R2.reuse, 0x2a, R0.reuse, 0xfe, !PT ;  /* 0x0000002a02957812 */ /* 0x140fe400078efe00 */
[C-C-:B------:R-:W-:Y:S02]  /*94a0*/  LOP3.LUT R146, R2.reuse, 0x28, R0.reuse, 0xfe, !PT ;  /* 0x0000002802927812 */ /* 0x140fe400078efe00 */
[----:B------:R-:W-:Y:S02]  /*94b0*/  LOP3.LUT R151, R2, 0x26, R0, 0xfe, !PT ;  /* 0x0000002602977812 */ /* 0x000fe400078efe00 */
[C---:B-1----:R-:W-:Y:S02]  /*94c0*/  LOP3.LUT R137, R21.reuse, 0x7f, RZ, 0xc0, !PT ;  /* 0x0000007f15897812 */ /* 0x042fe400078ec0ff */
[----:B------:R-:W-:Y:S01]  /*94d0*/  LOP3.LUT R136, R21, 0x80, RZ, 0xc0, !PT ;  /* 0x0000008015887812 */ /* 0x000fe200078ec0ff */
[----:B0-2---:R-:W-:Y:S06]  /*94e0*/  @!P0 BRA `(.L_x_11) ;  /* 0x0000000000108947 */ /* 0x005fec0003800000 */
[----:B------:R-:W-:-:S06]  /*94f0*/  USHF.L.U32 UR6, UR6, 0x1f, URZ ;  /* 0x0000001f06067899 */ /* 0x000fcc00080006ff */
[----:B------:R-:W-:-:S04]  /*9500*/  IMAD.U32 R4, RZ, RZ, UR6 ;  /* 0x00000006ff047e24 */ /* 0x000fc8000f8e00ff */
[----:B------:R-:W0:Y:S02]  /*9510*/  SYNCS.PHASECHK.TRANS64.TRYWAIT P0, [UR11], R4 ;  /* 0x00000004ff0075a7 */ /* 0x000e24000800110b */
[----:B0-----:R-:W-:Y:S05]  /*9520*/  @!P0 BRA `(.L_x_12) ;  /* 0x0000004400308947 */ /* 0x001fea0003800000 */
.L_x_11:
[----:B------:R-:W-:Y:S01]  /*9530*/  BAR.SYNC.DEFER_BLOCKING 0x0 ;  /* 0x0000000000007b1d */ /* 0x000fe20000010000 */
[----:B------:R-:W-:Y:S02]  /*9540*/  LEA R136, R136, UR9, 0x5 ;  /* 0x0000000988887c11 */ /* 0x000fe4000f8e28ff */
[----:B------:R-:W-:Y:S02]  /*9550*/  ISETP.GE.AND P0, PT, R132, UR14, PT ;  /* 0x0000000e84007c0c */ /* 0x000fe4000bf06270 */
[----:B------:R-:W-:Y:S01]  /*9560*/  LOP3.LUT R138, R133, 0x42, RZ, 0xfc, !PT ;  /* 0x00000042858a7812 */ /* 0x000fe200078efcff */
[----:B------:R-:W0:Y:S01]  /*9570*/  LDCU UR5, c[0x0][0x39c] ;  /* 0x00007380ff0577ac */ /* 0x000e220008000800 */
[C-C-:B------:R-:W-:Y:S02]  /*9580*/  LOP3.LUT R150, R2.reuse, 0x24, R0.reuse, 0xfe, !PT ;  /* 0x0000002402967812 */ /* 0x140fe400078efe00 */
[C-C-:B------:R-:W-:Y:S01]  /*9590*/  LOP3.LUT R152, R2.reuse, 0x22, R0.reuse, 0xfe, !PT ;  /* 0x0000002202987812 */ /* 0x140fe200078efe00 */
[----:B------:R-:W1:Y:S01]  /*95a0*/  LDCU UR6, c[0x0][0x39c] ;  /* 0x00007380ff0677ac */ /* 0x000e620008000800 */
[----:B------:R-:W-:-:S02]  /*95b0*/  LOP3.LUT R155, R2, 0x20, R0, 0xfe, !PT ;  /* 0x00000020029b7812 */ /* 0x000fc400078efe00 */
[C-C-:B------:R-:W-:Y:S01]  /*95c0*/  LOP3.LUT R154, R2.reuse, 0x1e, R0.reuse, 0xfe, !PT ;  /* 0x0000001e029a7812 */ /* 0x140fe200078efe00 */
[----:B------:R-:W2:Y:S01]  /*95d0*/  LDCU UR7, c[0x0][0x39c] ;  /* 0x00007380ff0777ac */ /* 0x000ea20008000800 */
[C-C-:B------:R-:W-:Y:S02]  /*95e0*/  LOP3.LUT R153, R2.reuse, 0x1c, R0.reuse, 0xfe, !PT ;  /* 0x0000001c02997812 */ /* 0x140fe400078efe00 */
[C-C-:B------:R-:W-:Y:S02]  /*95f0*/  LOP3.LUT R156, R2.reuse, 0x1a, R0.reuse, 0xfe, !PT ;  /* 0x0000001a029c7812 */ /* 0x140fe400078efe00 */
[C-C-:B------:R-:W-:Y:S02]  /*9600*/  LOP3.LUT R158, R2.reuse, 0x18, R0.reuse, 0xfe, !PT ;  /* 0x00000018029e7812 */ /* 0x140fe400078efe00 */
[C-C-:B------:R-:W-:Y:S02]  /*9610*/  LOP3.LUT R160, R2.reuse, 0x16, R0.reuse, 0xfe, !PT ;  /* 0x0000001602a07812 */ /* 0x140fe400078efe00 */
[C-C-:B------:R-:W-:Y:S01]  /*9620*/  LOP3.LUT R157, R2.reuse, 0x14, R0.reuse, 0xfe, !PT ;  /* 0x00000014029d7812 */ /* 0x140fe200078efe00 */
[----:B------:R-:W3:Y:S02]  /*9630*/  @!P1 SYNCS.CCTL.IV [UR9+0x18000] ;  /* 0x01800000ff0099b1 */ /* 0x000ee40008000009 */
[----:B---3--:R-:W-:Y:S01]  /*9640*/  BAR.SYNC.DEFER_BLOCKING 0x0 ;  /* 0x0000000000007b1d */ /* 0x008fe20000010000 */
[----:B------:R-:W-:-:S02]  /*9650*/  LOP3.LUT R163, R2, 0x12, R0, 0xfe, !PT ;  /* 0x0000001202a37812 */ /* 0x000fc400078efe00 */
[C-C-:B------:R-:W-:Y:S02]  /*9660*/  LOP3.LUT R159, R2.reuse, 0x10, R0.reuse, 0xfe, !PT ;  /* 0x00000010029f7812 */ /* 0x140fe400078efe00 */
[C-C-:B------:R-:W-:Y:S02]  /*9670*/  LOP3.LUT R165, R2.reuse, 0xe, R0.reuse, 0xfe, !PT ;  /* 0x0000000e02a57812 */ /* 0x140fe400078efe00 */
[C-C-:B------:R-:W-:Y:S01]  /*9680*/  LOP3.LUT R161, R2.reuse, 0xc, R0.reuse, 0xfe, !PT ;  /* 0x0000000c02a17812 */ /* 0x140fe200078efe00 */
[----:B------:R-:W3:Y:S01]  /*9690*/  LDTM.x128 R4, tmem[UR10] ;  /* 0x0000000a000479ee */ /* 0x000ee200083c0000 */
[C-C-:B------:R-:W-:Y:S02]  /*96a0*/  LOP3.LUT R167, R2.reuse, 0xa, R0.reuse, 0xfe, !PT ;  /* 0x0000000a02a77812 */ /* 0x140fe400078efe00 */
[C-C-:B------:R-:W-:Y:S02]  /*96b0*/  LOP3.LUT R164, R2.reuse, 0x8, R0.reuse, 0xfe, !PT ;  /* 0x0000000802a47812 */ /* 0x140fe400078efe00 */
[----:B------:R-:W-:-:S02]  /*96c0*/  LOP3.LUT R166, R2, 0x6, R0, 0xfe, !PT ;  /* 0x0000000602a67812 */ /* 0x000fc400078efe00 */
[C-C-:B------:R-:W-:Y:S02]  /*96d0*/  LOP3.LUT R162, R2.reuse, 0x4, R0.reuse, 0xfe, !PT ;  /* 0x0000000402a27812 */ /* 0x140fe400078efe00 */
[----:B------:R-:W-:Y:S01]  /*96e0*/  LOP3.LUT R0, R2, 0x2, R0, 0xfe, !PT ;  /* 0x0000000202007812 */ /* 0x000fe200078efe00 */
[----:B------:R-:W-:Y:S01]  /*96f0*/  IMAD R2, R137, 0x10, R136 ;  /* 0x0000001089027824 */ /* 0x000fe200078e0288 */
[----:B------:R-:W-:Y:S01]  /*9700*/  ISETP.LT.AND P4, PT, R138, UR4, !P0 ;  /* 0x000000048a007c0c */ /* 0x000fe2000c781270 */
[----:B------:R-:W4:Y:S01]  /*9710*/  LDCU UR4, c[0x0][0x3b4] ;  /* 0x00007680ff0477ac */ /* 0x000f220008000800 */
[----:B------:R-:W-:Y:S02]  /*9720*/  LEA R3, R3, UR9, 0x4 ;  /* 0x0000000903037c11 */ /* 0x000fe4000f8e20ff */
[----:B------:R-:W-:Y:S01]  /*9730*/  ISETP.LT.AND P5, PT, R133, UR15, !P0 ;  /* 0x0000000f85007c0c */ /* 0x000fe2000c7a1270 */
[----:B------:R-:W5:Y:S01]  /*9740*/  @!P1 SYNCS.CCTL.IV [UR9+0x18008] ;  /* 0x01800800ff0099b1 */ /* 0x000f620008000009 */
[----:B------:R-:W-:Y:S01]  /*9750*/  NOP ;  /* 0x0000000000007918 */ /* 0x000fe20000000000 */
[----:B------:R-:W-:Y:S01]  /*9760*/  ISETP.LT.AND P2, PT, R0, UR15, !P0 ;  /* 0x0000000f00007c0c */ /* 0x000fe2000c741270 */
[----:B------:R-:W0:Y:S01]  /*9770*/  LDCU UR9, c[0x0][0x39c] ;  /* 0x00007380ff0977ac */ /* 0x000e220008000800 */
[----:B---3--:R-:W-:-:S02]  /*9780*/  F2FP.BF16.F32.PACK_AB R4, R6, R4 ;  /* 0x000000040604723e */ /* 0x008fc400000010ff */
[----:B------:R-:W-:Y:S02]  /*9790*/  F2FP.BF16.F32.PACK_AB R136, R7, R5 ;  /* 0x000000050788723e */ /* 0x000fe400000010ff */
[----:B------:R-:W-:Y:S02]  /*97a0*/  F2FP.BF16.F32.PACK_AB R5, R10, R8 ;  /* 0x000000080a05723e */ /* 0x000fe400000010ff */
[----:B------:R-:W-:Y:S01]  /*97b0*/  F2FP.BF16.F32.PACK_AB R137, R11, R9 ;  /* 0x000000090b89723e */ /* 0x000fe200000010ff */
[----:B----4-:R-:W-:Y:S01]  /*97c0*/  IMAD R132, R132, UR4, RZ ;  /* 0x0000000484847c24 */ /* 0x010fe2000f8e02ff */
[----:B------:R-:W-:Y:S01]  /*97d0*/  F2FP.BF16.F32.PACK_AB R6, R14, R12 ;  /* 0x0000000c0e06723e */ /* 0x000fe200000010ff */
[----:B------:R-:W3:Y:S01]  /*97e0*/  LDCU UR4, c[0x0][0x39c] ;  /* 0x00007380ff0477ac */ /* 0x000ee20008000800 */
[----:B------:R-:W-:Y:S02]  /*97f0*/  F2FP.BF16.F32.PACK_AB R138, R15, R13 ;  /* 0x0000000d0f8a723e */ /* 0x000fe400000010ff */
[----:B------:R-:W-:-:S02]  /*9800*/  F2FP.BF16.F32.PACK_AB R7, R18, R16 ;  /* 0x000000101207723e */ /* 0x000fc400000010ff */
[----:B------:R-:W-:Y:S02]  /*9810*/  F2FP.BF16.F32.PACK_AB R139, R19, R17 ;  /* 0x00000011138b723e */ /* 0x000fe400000010ff */
[----:B------:R-:W-:Y:S01]  /*9820*/  F2FP.BF16.F32.PACK_AB R36, R38, R36 ;  /* 0x000000242624723e */ /* 0x000fe200000010ff */
[----:B-----5:R-:W-:Y:S01]  /*9830*/  STS.128 [R2], R4 ;  /* 0x0000000402007388 */ /* 0x020fe20000000c00 */
[----:B------:R-:W-:Y:S02]  /*9840*/  F2FP.BF16.F32.PACK_AB R12, R39, R37 ;  /* 0x00000025270c723e */ /* 0x000fe400000010ff */
[----:B------:R-:W-:Y:S01]  /*9850*/  F2FP.BF16.F32.PACK_AB R38, R46, R44 ;  /* 0x0000002c2e26723e */ /* 0x000fe200000010ff */
[----:B------:R-:W-:Y:S01]  /*9860*/  STS.128 [R2+0x800], R136 ;  /* 0x0008008802007388 */ /* 0x000fe20000000c00 */
[----:B------:R-:W-:Y:S02]  /*9870*/  F2FP.BF16.F32.PACK_AB R14, R47, R45 ;  /* 0x0000002d2f0e723e */ /* 0x000fe400000010ff */
[----:B------:R-:W-:Y:S01]  /*9880*/  F2FP.BF16.F32.PACK_AB R39, R50, R48 ;  /* 0x000000303227723e */ /* 0x000fe200000010ff */
[----:B------:R-:W-:Y:S01]  /*9890*/  BAR.SYNC.DEFER_BLOCKING 0x0 ;  /* 0x0000000000007b1d */ /* 0x000fe20000010000 */
[----:B------:R-:W-:-:S02]  /*98a0*/  F2FP.BF16.F32.PACK_AB R15, R51, R49 ;  /* 0x00000031330f723e */ /* 0x000fc400000010ff */
[----:B------:R-:W-:Y:S02]  /*98b0*/  F2FP.BF16.F32.PACK_AB R20, R22, R20 ;  /* 0x000000141614723e */ /* 0x000fe400000010ff */
[----:B------:R-:W-:Y:S02]  /*98c0*/  F2FP.BF16.F32.PACK_AB R8, R23, R21 ;  /* 0x000000151708723e */ /* 0x000fe400000010ff */
[----:B------:R-:W-:Y:S02]  /*98d0*/  F2FP.BF16.F32.PACK_AB R21, R26, R24 ;  /* 0x000000181a15723e */ /* 0x000fe400000010ff */
[----:B------:R-:W-:Y:S02]  /*98e0*/  F2FP.BF16.F32.PACK_AB R9, R27, R25 ;  /* 0x000000191b09723e */ /* 0x000fe400000010ff */
[----:B------:R-:W-:Y:S02]  /*98f0*/  F2FP.BF16.F32.PACK_AB R22, R30, R28 ;  /* 0x0000001c1e16723e */ /* 0x000fe400000010ff */
[----:B------:R-:W-:-:S02]  /*9900*/  F2FP.BF16.F32.PACK_AB R10, R31, R29 ;  /* 0x0000001d1f0a723e */ /* 0x000fc400000010ff */
[----:B------:R-:W-:Y:S02]  /*9910*/  F2FP.BF16.F32.PACK_AB R23, R34, R32 ;  /* 0x000000202217723e */ /* 0x000fe400000010ff */
[----:B------:R-:W-:Y:S02]  /*9920*/  F2FP.BF16.F32.PACK_AB R11, R35, R33 ;  /* 0x00000021230b723e */ /* 0x000fe400000010ff */
[----:B------:R-:W-:Y:S02]  /*9930*/  F2FP.BF16.F32.PACK_AB R52, R54, R52 ;  /* 0x000000343634723e */ /* 0x000fe400000010ff */
[----:B------:R-:W-:Y:S02]  /*9940*/  F2FP.BF16.F32.PACK_AB R16, R55, R53 ;  /* 0x000000353710723e */ /* 0x000fe400000010ff */
[----:B------:R-:W-:Y:S01]  /*9950*/  F2FP.BF16.F32.PACK_AB R53, R58, R56 ;  /* 0x000000383a35723e */ /* 0x000fe200000010ff */
[----:B------:R-:W4:Y:S01]  /*9960*/  LDS.128 R44, [R3] ;  /* 0x00000000032c7984 */ /* 0x000f220000000c00 */
[----:B------:R-:W-:-:S02]  /*9970*/  F2FP.BF16.F32.PACK_AB R17, R59, R57 ;  /* 0x000000393b11723e */ /* 0x000fc400000010ff */
[----:B------:R-:W-:Y:S01]  /*9980*/  F2FP.BF16.F32.PACK_AB R54, R62, R60 ;  /* 0x0000003c3e36723e */ /* 0x000fe200000010ff */
[----:B------:R-:W-:Y:S01]  /*9990*/  LDS.128 R48, [R3+0x1000] ;  /* 0x0010000003307984 */ /* 0x000fe20000000c00 */
[----:B------:R-:W-:Y:S02]  /*99a0*/  F2FP.BF16.F32.PACK_AB R18, R63, R61 ;  /* 0x0000003d3f12723e */ /* 0x000fe400000010ff */
[----:B------:R-:W-:Y:S01]  /*99b0*/  F2FP.BF16.F32.PACK_AB R37, R42, R40 ;  /* 0x000000282a25723e */ /* 0x000fe200000010ff */
[----:B------:R-:W-:Y:S01]  /*99c0*/  BAR.SYNC.DEFER_BLOCKING 0x0 ;  /* 0x0000000000007b1d */ /* 0x000fe20000010000 */
[----:B------:R-:W-:Y:S02]  /*99d0*/  F2FP.BF16.F32.PACK_AB R13, R43, R41 ;  /* 0x000000292b0d723e */ /* 0x000fe400000010ff */
[----:B------:R-:W-:Y:S02]  /*99e0*/  F2FP.BF16.F32.PACK_AB R55, R66, R64 ;  /* 0x000000404237723e */ /* 0x000fe400000010ff */
[----:B------:R-:W-:-:S02]  /*99f0*/  F2FP.BF16.F32.PACK_AB R19, R67, R65 ;  /* 0x000000414313723e */ /* 0x000fc400000010ff */
[----:B------:R-:W-:Y:S02]  /*9a00*/  F2FP.BF16.F32.PACK_AB R68, R70, R68 ;  /* 0x000000444644723e */ /* 0x000fe400000010ff */
[----:B------:R-:W-:Y:S02]  /*9a10*/  F2FP.BF16.F32.PACK_AB R24, R71, R69 ;  /* 0x000000454718723e */ /* 0x000fe400000010ff */
[----:B------:R-:W-:Y:S02]  /*9a20*/  F2FP.BF16.F32.PACK_AB R69, R74, R72 ;  /* 0x000000484a45723e */ /* 0x000fe400000010ff */
[----:B------:R-:W-:Y:S01]  /*9a30*/  F2FP.BF16.F32.PACK_AB R25, R75, R73 ;  /* 0x000000494b19723e */ /* 0x000fe200000010ff */
[----:B------:R-:W5:Y:S01]  /*9a40*/  LDC R72, c[0x0][0x3b8] ;  /* 0x0000ee00ff487b82 */ /* 0x000f620000000800 */
[----:B------:R-:W-:Y:S02]  /*9a50*/  F2FP.BF16.F32.PACK_AB R70, R78, R76 ;  /* 0x0000004c4e46723e */ /* 0x000fe400000010ff */
[----:B------:R-:W-:-:S02]  /*9a60*/  F2FP.BF16.F32.PACK_AB R26, R79, R77 ;  /* 0x0000004d4f1a723e */ /* 0x000fc400000010ff */
[----:B------:R-:W-:Y:S02]  /*9a70*/  F2FP.BF16.F32.PACK_AB R71, R82, R80 ;  /* 0x000000505247723e */ /* 0x000fe400000010ff */
[----:B------:R-:W-:Y:S02]  /*9a80*/  F2FP.BF16.F32.PACK_AB R27, R83, R81 ;  /* 0x00000051531b723e */ /* 0x000fe400000010ff */
[----:B------:R-:W-:Y:S01]  /*9a90*/  F2FP.BF16.F32.PACK_AB R84, R86, R84 ;  /* 0x000000545654723e */ /* 0x000fe200000010ff */
[----:B------:R-:W-:Y:S01]  /*9aa0*/  STS.128 [R2], R20 ;  /* 0x0000001402007388 */ /* 0x000fe20000000c00 */
[----:B------:R-:W-:Y:S02]  /*9ab0*/  F2FP.BF16.F32.PACK_AB R28, R87, R85 ;  /* 0x00000055571c723e */ /* 0x000fe400000010ff */
[----:B------:R-:W-:Y:S01]  /*9ac0*/  F2FP.BF16.F32.PACK_AB R85, R90, R88 ;  /* 0x000000585a55723e */ /* 0x000fe200000010ff */
[----:B------:R-:W-:Y:S01]  /*9ad0*/  STS.128 [R2+0x800], R8 ;  /* 0x0008000802007388 */ /* 0x000fe20000000c00 */
[----:B------:R-:W-:-:S02]  /*9ae0*/  F2FP.BF16.F32.PACK_AB R29, R91, R89 ;  /* 0x000000595b1d723e */ /* 0x000fc400000010ff */
[----:B------:R-:W-:Y:S01]  /*9af0*/  F2FP.BF16.F32.PACK_AB R86, R94, R92 ;  /* 0x0000005c5e56723e */ /* 0x000fe200000010ff */
[----:B------:R-:W-:Y:S01]  /*9b00*/  BAR.SYNC.DEFER_BLOCKING 0x0 ;  /* 0x0000000000007b1d */ /* 0x000fe20000010000 */
        /* <DEDUP_REMOVED lines=9> */
[----:B------:R-:W-:Y:S02]  /*9ba0*/  F2FP.BF16.F32.PACK_AB R103, R114, R112 ;  /* 0x000000707267723e */ /* 0x000fe400000010ff */
[----:B------:R-:W-:-:S02]  /*9bb0*/  F2FP.BF16.F32.PACK_AB R35, R115, R113 ;  /* 0x000000717323723e */ /* 0x000fc400000010ff */
[----:B------:R-:W-:Y:S01]  /*9bc0*/  F2FP.BF16.F32.PACK_AB R116, R118, R116 ;  /* 0x000000747674723e */ /* 0x000fe200000010ff */
[----:B------:R-:W0:Y:S01]  /*9bd0*/  LDS.128 R60, [R3] ;  /* 0x00000000033c7984 */ /* 0x000e220000000c00 */
[----:B------:R-:W-:Y:S02]  /*9be0*/  F2FP.BF16.F32.PACK_AB R40, R119, R117 ;  /* 0x000000757728723e */ /* 0x000fe400000010ff */
[----:B------:R-:W-:Y:S01]  /*9bf0*/  F2FP.BF16.F32.PACK_AB R117, R122, R120 ;  /* 0x000000787a75723e */ /* 0x000fe200000010ff */
[----:B------:R-:W-:Y:S01]  /*9c00*/  LDS.128 R56, [R3+0x1000] ;  /* 0x0010000003387984 */ /* 0x000fe20000000c00 */
[----:B------:R-:W-:Y:S02]  /*9c10*/  F2FP.BF16.F32.PACK_AB R41, R123, R121 ;  /* 0x000000797b29723e */ /* 0x000fe400000010ff */
[----:B------:R-:W-:Y:S01]  /*9c20*/  F2FP.BF16.F32.PACK_AB R118, R126, R124 ;  /* 0x0000007c7e76723e */ /* 0x000fe200000010ff */
[----:B------:R-:W-:Y:S01]  /*9c30*/  BAR.SYNC.DEFER_BLOCKING 0x0 ;  /* 0x0000000000007b1d */ /* 0x000fe20000010000 */
[----:B------:R-:W-:-:S02]  /*9c40*/  F2FP.BF16.F32.PACK_AB R42, R127, R125 ;  /* 0x0000007d7f2a723e */ /* 0x000fc400000010ff */
[----:B------:R-:W-:Y:S02]  /*9c50*/  F2FP.BF16.F32.PACK_AB R119, R130, R128 ;  /* 0x000000808277723e */ /* 0x000fe400000010ff */
[----:B------:R-:W-:Y:S01]  /*9c60*/  F2FP.BF16.F32.PACK_AB R43, R131, R129 ;  /* 0x00000081832b723e */ /* 0x000fe200000010ff */
[----:B------:R-:W-:Y:S04]  /*9c70*/  STS.128 [R2], R36 ;  /* 0x0000002402007388 */ /* 0x000fe80000000c00 */
[----:B------:R-:W-:Y:S01]  /*9c80*/  STS.128 [R2+0x800], R12 ;  /* 0x0008000c02007388 */ /* 0x000fe20000000c00 */
[----:B------:R-:W-:Y:S06]  /*9c90*/  BAR.SYNC.DEFER_BLOCKING 0x0 ;  /* 0x0000000000007b1d */ /* 0x000fec0000010000 */
[----:B------:R-:W0:Y:S04]  /*9ca0*/  LDS.128 R64, [R3] ;  /* 0x0000000003407984 */ /* 0x000e280000000c00 */
[----:B------:R-:W-:Y:S01]  /*9cb0*/  LDS.128 R4, [R3+0x1000] ;  /* 0x0010000003047984 */ /* 0x000fe20000000c00 */
[----:B------:R-:W-:Y:S06]  /*9cc0*/  BAR.SYNC.DEFER_BLOCKING 0x0 ;  /* 0x0000000000007b1d */ /* 0x000fec0000010000 */
        /* <DEDUP_REMOVED lines=13> */
[----:B------:R5:W-:Y:S01]  /*9da0*/  STS.128 [R2+0x800], R28 ;  /* 0x0008001c02007388 */ /* 0x000be20000000c00 */
[----:B------:R-:W-:Y:S01]  /*9db0*/  BAR.SYNC.DEFER_BLOCKING 0x0 ;  /* 0x0000000000007b1d */ /* 0x000fe20000010000 */
[----:B-----5:R-:W-:Y:S01]  /*9dc0*/  IMAD R29, R133, R72, RZ ;  /* 0x00000048851d7224 */ /* 0x020fe200078e02ff */
[----:B------:R-:W-:-:S04]  /*9dd0*/  LEA R28, P1, R132, UR12, 0x1 ;  /* 0x0000000c841c7c11 */ /* 0x000fc8000f8208ff */
[----:B------:R-:W-:Y:S01]  /*9de0*/  LEA R30, P3, R29, R28, 0x1 ;  /* 0x0000001c1d1e7211 */ /* 0x000fe200078608ff */
[----:B------:R-:W5:Y:S04]  /*9df0*/  LDS.128 R52, [R3] ;  /* 0x0000000003347984 */ /* 0x000f680000000c00 */
[----:B------:R-:W-:Y:S01]  /*9e00*/  LDS.128 R16, [R3+0x1000] ;  /* 0x0010000003107984 */ /* 0x000fe20000000c00 */
[----:B------:R-:W-:Y:S06]  /*9e10*/  BAR.SYNC.DEFER_BLOCKING 0x0 ;  /* 0x0000000000007b1d */ /* 0x000fec0000010000 */
[----:B------:R-:W-:Y:S04]  /*9e20*/  STS.128 [R2], R100 ;  /* 0x0000006402007388 */ /* 0x000fe80000000c00 */
[----:B------:R0:W-:Y:S01]  /*9e30*/  STS.128 [R2+0x800], R32 ;  /* 0x0008002002007388 */ /* 0x0001e20000000c00 */
[----:B------:R-:W-:Y:S01]  /*9e40*/  BAR.SYNC.DEFER_BLOCKING 0x0 ;  /* 0x0000000000007b1d */ /* 0x000fe20000010000 */
[-C--:B0-----:R-:W-:Y:S01]  /*9e50*/  IMAD R33, R0, R72.reuse, RZ ;  /* 0x0000004800217224 */ /* 0x081fe200078e02ff */
[----:B------:R-:W-:Y:S01]  /*9e60*/  LEA.HI.X.SX32 R0, R132, UR13, 0x1, P1 ;  /* 0x0000000d84007c11 */ /* 0x000fe200088f0eff */
[C---:B------:R-:W-:Y:S01]  /*9e70*/  IMAD R35, R162.reuse, R72, RZ ;  /* 0x00000048a2237224 */ /* 0x040fe200078e02ff */
[----:B------:R-:W-:-:S02]  /*9e80*/  ISETP.LT.AND P1, PT, R162, UR15, !P0 ;  /* 0x0000000fa2007c0c */ /* 0x000fc4000c721270 */
[----:B------:R-:W-:Y:S02]  /*9e90*/  LEA R32, P6, R33, R28, 0x1 ;  /* 0x0000001c21207211 */ /* 0x000fe400078c08ff */
[----:B------:R-:W-:Y:S01]  /*9ea0*/  LEA.HI.X.SX32 R31, R29, R0, 0x1, P3 ;  /* 0x000000001d1f7211 */ /* 0x000fe200018f0eff */
[C---:B------:R-:W-:Y:S01]  /*9eb0*/  IMAD R29, R166.reuse, R72, RZ ;  /* 0x00000048a61d7224 */ /* 0x040fe200078e02ff */
[----:B------:R-:W-:Y:S02]  /*9ec0*/  LEA.HI.X.SX32 R33, R33, R0, 0x1, P6 ;  /* 0x0000000021217211 */ /* 0x000fe400030f0eff */
[C---:B------:R-:W-:Y:S01]  /*9ed0*/  LEA R34, P6, R35.reuse, R28, 0x1 ;  /* 0x0000001c23227211 */ /* 0x040fe200078c08ff */
[----:B------:R-:W0:Y:S01]  /*9ee0*/  LDS.128 R68, [R3] ;  /* 0x0000000003447984 */ /* 0x000e220000000c00 */
[----:B------:R-:W-:Y:S02]  /*9ef0*/  ISETP.LT.AND P3, PT, R166, UR15, !P0 ;  /* 0x0000000fa6007c0c */ /* 0x000fe4000c761270 */
[----:B------:R-:W-:Y:S01]  /*9f00*/  LEA.HI.X.SX32 R35, R35, R0, 0x1, P6 ;  /* 0x0000000023237211 */ /* 0x000fe200030f0eff */
[----:B------:R-:W-:Y:S01]  /*9f10*/  LDS.128 R24, [R3+0x1000] ;  /* 0x0010000003187984 */ /* 0x000fe20000000c00 */
[----:B------:R-:W-:Y:S06]  /*9f20*/  BAR.SYNC.DEFER_BLOCKING 0x0 ;  /* 0x0000000000007b1d */ /* 0x000fec0000010000 */
[----:B------:R-:W-:Y:S04]  /*9f30*/  STS.128 [R2], R116 ;  /* 0x0000007402007388 */ /* 0x000fe80000000c00 */
[----:B------:R4:W-:Y:S01]  /*9f40*/  STS.128 [R2+0x800], R40 ;  /* 0x0008002802007388 */ /* 0x0009e20000000c00 */
[----:B------:R-:W-:Y:S01]  /*9f50*/  BAR.SYNC.DEFER_BLOCKING 0x0 ;  /* 0x0000000000007b1d */ /* 0x000fe20000010000 */
[----:B----4-:R-:W-:Y:S01]  /*9f60*/  PRMT R2, R44, 0x7632, R2 ;  /* 0x000076322c027816 */ /* 0x010fe20000000002 */
[----:B------:R-:W-:Y:S01]  /*9f70*/  IMAD R43, R164, R72, RZ ;  /* 0x00000048a42b7224 */ /* 0x000fe200078e02ff */
[----:B------:R-:W-:-:S04]  /*9f80*/  LEA R40, P6, R29, R28, 0x1 ;  /* 0x0000001c1d287211 */ /* 0x000fc800078c08ff */
[----:B------:R-:W-:Y:S02]  /*9f90*/  LEA.HI.X.SX32 R41, R29, R0, 0x1, P6 ;  /* 0x000000001d297211 */ /* 0x000fe400030f0eff */
[----:B------:R-:W-:Y:S02]  /*9fa0*/  LEA R42, P6, R43, R28, 0x1 ;  /* 0x0000001c2b2a7211 */ /* 0x000fe400078c08ff */
[----:B------:R-:W-:Y:S01]  /*9fb0*/  PRMT R29, R45, 0x7632, R29 ;  /* 0x000076322d1d7816 */ /* 0x000fe2000000001d */
[----:B------:R4:W-:Y:S01]  /*9fc0*/  @P5 STG.E.U16 desc[UR18][R30.64], R44 ;  /* 0x0000002c1e005986 */ /* 0x0009e2000c101512 */
[----:B------:R-:W-:Y:S02]  /*9fd0*/  ISETP.LT.AND P5, PT, R164, UR15, !P0 ;  /* 0x0000000fa4007c0c */ /* 0x000fe4000c7a1270 */
[----:B------:R-:W-:Y:S01]  /*9fe0*/  LEA.HI.X.SX32 R43, R43, R0, 0x1, P6 ;  /* 0x000000002b2b7211 */ /* 0x000fe200030f0eff */
[----:B------:R0:W-:Y:S01]  /*9ff0*/  @P2 STG.E.U16 desc[UR18][R32.64], R2 ;  /* 0x0000000220002986 */ /* 0x0001e2000c101512 */
[C---:B------:R-:W-:Y:S01]  /*a000*/  ISETP.LT.AND P2, PT, R167.reuse, UR15, !P0 ;  /* 0x0000000fa7007c0c */ /* 0x040fe2000c741270 */
[----:B------:R-:W-:-:S02]  /*a010*/  IMAD R167, R167, R72, RZ ;  /* 0x00000048a7a77224 */ /* 0x000fc400078e02ff */
[----:B------:R1:W-:Y:S01]  /*a020*/  @P1 STG.E.U16 desc[UR18][R34.64], R45 ;  /* 0x0000002d22001986 */ /* 0x0003e2000c101512 */
[C---:B------:R-:W-:Y:S01]  /*a030*/  ISETP.LT.AND P1, PT, R161.reuse, UR15, !P0 ;  /* 0x0000000fa1007c0c */ /* 0x040fe2000c721270 */
[----:B------:R-:W-:Y:S01]  /*a040*/  IMAD R161, R161, R72, RZ ;  /* 0x00000048a1a17224 */ /* 0x000fe200078e02ff */
[----:B----4-:R-:W-:Y:S01]  /*a050*/  LEA R30, P6, R167, R28, 0x1 ;  /* 0x0000001ca71e7211 */ /* 0x010fe200078c08ff */
[----:B------:R4:W-:Y:S01]  /*a060*/  @P3 STG.E.U16 desc[UR18][R40.64], R29 ;  /* 0x0000001d28003986 */ /* 0x0009e2000c101512 */
[C---:B------:R-:W-:Y:S01]  /*a070*/  ISETP.LT.AND P3, PT, R165.reuse, UR15, !P0 ;  /* 0x0000000fa5007c0c */ /* 0x040fe2000c761270 */
[----:B------:R-:W-:Y:S01]  /*a080*/  IMAD R165, R165, R72, RZ ;  /* 0x00000048a5a57224 */ /* 0x000fe200078e02ff */
[----:B------:R-:W-:Y:S01]  /*a090*/  LEA.HI.X.SX32 R31, R167, R0, 0x1, P6 ;  /* 0x00000000a71f7211 */ /* 0x000fe200030f0eff */
[----:B------:R2:W-:Y:S01]  /*a0a0*/  @P5 STG.E.U16 desc[UR18][R42.64], R46 ;  /* 0x0000002e2a005986 */ /* 0x0005e2000c101512 */
[C---:B0-----:R-:W-:Y:S02]  /*a0b0*/  LEA R32, P6, R161.reuse, R28, 0x1 ;  /* 0x0000001ca1207211 */ /* 0x041fe400078c08ff */
[----:B------:R-:W-:Y:S01]  /*a0c0*/  PRMT R2, R46, 0x7632, R2 ;  /* 0x000076322e027816 */ /* 0x000fe20000000002 */
[----:B-1----:R-:W-:Y:S01]  /*a0d0*/  IMAD R45, R158, R72, RZ ;  /* 0x000000489e2d7224 */ /* 0x002fe200078e02ff */
[----:B------:R-:W-:-:S02]  /*a0e0*/  LEA.HI.X.SX32 R33, R161, R0, 0x1, P6 ;  /* 0x00000000a1217211 */ /* 0x000fc400030f0eff */
[C---:B------:R-:W-:Y:S01]  /*a0f0*/  ISETP.LT.AND P5, PT, R159.reuse, UR15, !P0 ;  /* 0x0000000f9f007c0c */ /* 0x040fe2000c7a1270 */
[----:B------:R-:W-:Y:S01]  /*a100*/  IMAD R159, R159, R72, RZ ;  /* 0x000000489f9f7224 */ /* 0x000fe200078e02ff */
[----:B------:R-:W-:Y:S01]  /*a110*/  LEA R34, P6, R165, R28, 0x1 ;  /* 0x0000001ca5227211 */ /* 0x000fe200078c08ff */
[----:B------:R0:W-:Y:S01]  /*a120*/  @P2 STG.E.U16 desc[UR18][R30.64], R2 ;  /* 0x000000021e002986 */ /* 0x0001e2000c101512 */
[C---:B------:R-:W-:Y:S01]  /*a130*/  ISETP.LT.AND P2, PT, R163.reuse, UR15, !P0 ;  /* 0x0000000fa3007c0c */ /* 0x040fe2000c741270 */
[----:B------:R-:W-:Y:S01]  /*a140*/  IMAD R163, R163, R72, RZ ;  /* 0x00000048a3a37224 */ /* 0x000fe200078e02ff */
[----:B------:R-:W-:Y:S01]  /*a150*/  LEA.HI.X.SX32 R35, R165, R0, 0x1, P6 ;  /* 0x00000000a5237211 */ /* 0x000fe200030f0eff */
[----:B------:R1:W-:Y:S01]  /*a160*/  @P1 STG.E.U16 desc[UR18][R32.64], R47 ;  /* 0x0000002f20001986 */ /* 0x0003e2000c101512 */
[----:B----4-:R-:W-:Y:S01]  /*a170*/  LEA R40, P6, R159, R28, 0x1 ;  /* 0x0000001c9f287211 */ /* 0x010fe200078c08ff */
[-C--:B------:R-:W-:Y:S01]  /*a180*/  IMAD R29, R160, R72.reuse, RZ ;  /* 0x00000048a01d7224 */ /* 0x080fe200078e02ff */
[C---:B------:R-:W-:Y:S01]  /*a190*/  ISETP.LT.AND P1, PT, R157.reuse, UR15, !P0 ;  /* 0x0000000f9d007c0c */ /* 0x040fe2000c721270 */
[----:B------:R-:W-:Y:S01]  /*a1a0*/  IMAD R157, R157, R72, RZ ;  /* 0x000000489d9d7224 */ /* 0x000fe200078e02ff */
[----:B------:R-:W-:-:S02]  /*a1b0*/  LEA.HI.X.SX32 R41, R159, R0, 0x1, P6 ;  /* 0x000000009f297211 */ /* 0x000fc400030f0eff */
[----:B--2---:R-:W-:Y:S02]  /*a1c0*/  LEA R42, P6, R163, R28, 0x1 ;  /* 0x0000001ca32a7211 */ /* 0x004fe400078c08ff */
[----:B0-----:R-:W-:Y:S02]  /*a1d0*/  PRMT R31, R47, 0x7632, R31 ;  /* 0x000076322f1f7816 */ /* 0x001fe4000000001f */
[----:B------:R-:W-:Y:S02]  /*a1e0*/  LEA.HI.X.SX32 R43, R163, R0, 0x1, P6 ;  /* 0x00000000a32b7211 */ /* 0x000fe400030f0eff */
[----:B------:R-:W-:Y:S01]  /*a1f0*/  ISETP.LT.AND P6, PT, R160, UR15, !P0 ;  /* 0x0000000fa0007c0c */ /* 0x000fe2000c7c1270 */
[----:B------:R0:W-:Y:S01]  /*a200*/  @P3 STG.E.U16 desc[UR18][R34.64], R31 ;  /* 0x0000001f22003986 */ /* 0x0001e2000c101512 */
[-C--:B------:R-:W-:Y:S02]  /*a210*/  LEA R30, P3, R157, R28.reuse, 0x1 ;  /* 0x0000001c9d1e7211 */ /* 0x080fe400078608ff */
[----:B------:R-:W-:Y:S01]  /*a220*/  PRMT R2, R60, 0x7632, R2 ;  /* 0x000076323c027816 */ /* 0x000fe20000000002 */
[----:B------:R-:W-:Y:S01]  /*a230*/  @P5 STG.E.U16 desc[UR18][R40.64], R60 ;  /* 0x0000003c28005986 */ /* 0x000fe2000c101512 */
[----:B-1----:R-:W-:-:S03]  /*a240*/  LEA R32, P5, R29, R28, 0x1 ;  /* 0x0000001c1d207211 */ /* 0x002fc600078a08ff */
[----:B------:R1:W-:Y:S01]  /*a250*/  @P2 STG.E.U16 desc[UR18][R42.64], R2 ;  /* 0x000000022a002986 */ /* 0x0003e2000c101512 */
[----:B------:R-:W-:Y:S01]  /*a260*/  LEA.HI.X.SX32 R33, R29, R0, 0x1, P5 ;  /* 0x000000001d217211 */ /* 0x000fe200028f0eff */
[----:B------:R-:W-:Y:S01]  /*a270*/  IMAD R29, R156, R72, RZ ;  /* 0x000000489c1d7224 */ /* 0x000fe200078e02ff */
[----:B0-----:R-:W-:Y:S02]  /*a280*/  LEA.HI.X.SX32 R31, R157, R0, 0x1, P3 ;  /* 0x000000009d1f7211 */ /* 0x001fe400018f0eff */
[----:B------:R-:W-:Y:S02]  /*a290*/  ISETP.LT.AND P3, PT, R158, UR15, !P0 ;  /* 0x0000000f9e007c0c */ /* 0x000fe4000c761270 */
[----:B------:R-:W-:Y:S01]  /*a2a0*/  PRMT R35, R61, 0x7632, R35 ;  /* 0x000076323d237816 */ /* 0x000fe20000000023 */
[----:B------:R-:W-:Y:S01]  /*a2b0*/  @P1 STG.E.U16 desc[UR18][R30.64], R61 ;  /* 0x0000003d1e001986 */ /* 0x000fe2000c101512 */
[----:B------:R-:W-:Y:S02]  /*a2c0*/  LEA R34, P2, R45, R28, 0x1 ;  /* 0x0000001c2d227211 */ /* 0x000fe400078408ff */
[C---:B------:R-:W-:Y:S01]  /*a2d0*/  ISETP.LT.AND P1, PT, R153.reuse, UR15, !P0 ;  /* 0x0000000f99007c0c */ /* 0x040fe2000c721270 */
[----:B------:R0:W-:Y:S01]  /*a2e0*/  @P6 STG.E.U16 desc[UR18][R32.64], R35 ;  /* 0x0000002320006986 */ /* 0x0001e2000c101512 */
[-C--:B------:R-:W-:Y:S01]  /*a2f0*/  IMAD R153, R153, R72.reuse, RZ ;  /* 0x0000004899997224 */ /* 0x080fe200078e02ff */
[----:B------:R-:W-:Y:S01]  /*a300*/  ISETP.LT.AND P6, PT, R156, UR15, !P0 ;  /* 0x0000000f9c007c0c */ /* 0x000fe2000c7c1270 */
[----:B-1----:R-:W-:Y:S01]  /*a310*/  IMAD R43, R144, R72, RZ ;  /* 0x00000048902b7224 */ /* 0x002fe200078e02ff */
[----:B------:R-:W-:-:S02]  /*a320*/  PRMT R2, R62, 0x7632, R2 ;  /* 0x000076323e027816 */ /* 0x000fc40000000002 */
[----:B0-----:R-:W-:Y:S02]  /*a330*/  LEA.HI.X.SX32 R35, R45, R0, 0x1, P2 ;  /* 0x000000002d237211 */ /* 0x001fe400010f0eff */
[----:B------:R-:W-:-:S03]  /*a340*/  LEA R40, P2, R29, R28, 0x1 ;  /* 0x0000001c1d287211 */ /* 0x000fc600078408ff */
[----:B------:R0:W-:Y:S01]  /*a350*/  @P3 STG.E.U16 desc[UR18][R34.64], R62 ;  /* 0x0000003e22003986 */ /* 0x0001e2000c101512 */
[----:B------:R-:W-:Y:S02]  /*a360*/  LEA R30, P3, R153, R28, 0x1 ;  /* 0x0000001c991e7211 */ /* 0x000fe400078608ff */
[----:B------:R-:W-:Y:S01]  /*a370*/  LEA.HI.X.SX32 R41, R29, R0, 0x1, P2 ;  /* 0x000000001d297211 */ /* 0x000fe200010f0eff */
[C---:B------:R-:W-:Y:S01]  /*a380*/  IMAD R29, R154.reuse, R72, RZ ;  /* 0x000000489a1d7224 */ /* 0x040fe200078e02ff */
[----:B------:R-:W-:Y:S02]  /*a390*/  ISETP.LT.AND P2, PT, R154, UR15, !P0 ;  /* 0x0000000f9a007c0c */ /* 0x000fe4000c741270 */
[----:B------:R-:W-:Y:S01]  /*a3a0*/  LEA.HI.X.SX32 R31, R153, R0, 0x1, P3 ;  /* 0x00000000991f7211 */ /* 0x000fe200018f0eff */
[----:B------:R1:W-:Y:S01]  /*a3b0*/  @P6 STG.E.U16 desc[UR18][R40.64], R2 ;  /* 0x0000000228006986 */ /* 0x0003e2000c101512 */
[C---:B------:R-:W-:Y:S01]  /*a3c0*/  ISETP.LT.AND P3, PT, R155.reuse, UR15, !P0 ;  /* 0x0000000f9b007c0c */ /* 0x040fe2000c761270 */
[----:B------:R-:W-:Y:S01]  /*a3d0*/  IMAD R155, R155, R72, RZ ;  /* 0x000000489b9b7224 */ /* 0x000fe200078e02ff */
[----:B------:R-:W-:Y:S01]  /*a3e0*/  LEA R32, P5, R29, R28, 0x1 ;  /* 0x0000001c1d207211 */ /* 0x000fe200078a08ff */
[----:B------:R2:W-:Y:S01]  /*a3f0*/  @P1 STG.E.U16 desc[UR18][R30.64], R63 ;  /* 0x0000003f1e001986 */ /* 0x0005e2000c101512 */
[----:B------:R-:W-:-:S02]  /*a400*/  ISETP.LT.AND P1, PT, R152, UR15, !P0 ;  /* 0x0000000f98007c0c */ /* 0x000fc4000c721270 */
[----:B0-----:R-:W-:Y:S02]  /*a410*/  LEA R34, P6, R155, R28, 0x1 ;  /* 0x0000001c9b227211 */ /* 0x001fe400078c08ff */
[----:B------:R-:W-:Y:S01]  /*a420*/  LEA.HI.X.SX32 R33, R29, R0, 0x1, P5 ;  /* 0x000000001d217211 */ /* 0x000fe200028f0eff */
[----:B------:R-:W-:Y:S01]  /*a430*/  IMAD R29, R152, R72, RZ ;  /* 0x00000048981d7224 */ /* 0x000fe200078e02ff */
[----:B------:R-:W-:Y:S02]  /*a440*/  LEA.HI.X.SX32 R35, R155, R0, 0x1, P6 ;  /* 0x000000009b237211 */ /* 0x000fe400030f0eff */
[----:B-1----:R-:W-:Y:S02]  /*a450*/  PRMT R41, R63, 0x7632, R41 ;  /* 0x000076323f297816 */ /* 0x002fe40000000029 */
[C---:B---3--:R-:W-:Y:S01]  /*a460*/  ISETP.LT.AND P5, PT, R150.reuse, UR4, !P0 ;  /* 0x0000000496007c0c */ /* 0x048fe2000c7a1270 */
[----:B--2---:R-:W-:Y:S01]  /*a470*/  IMAD R31, R150, R72, RZ ;  /* 0x00000048961f7224 */ /* 0x004fe200078e02ff */
[----:B------:R-:W0:Y:S01]  /*a480*/  LDCU UR4, c[0x0][0x39c] ;  /* 0x00007380ff0477ac */ /* 0x000e220008000800 */
[----:B------:R1:W-:Y:S01]  /*a490*/  @P2 STG.E.U16 desc[UR18][R32.64], R41 ;  /* 0x0000002920002986 */ /* 0x0003e2000c101512 */
[----:B------:R-:W-:-:S02]  /*a4a0*/  LEA R40, P2, R29, R28, 0x1 ;  /* 0x0000001c1d287211 */ /* 0x000fc400078408ff */
[----:B------:R-:W-:Y:S01]  /*a4b0*/  PRMT R2, R64, 0x7632, R2 ;  /* 0x0000763240027816 */ /* 0x000fe20000000002 */
[----:B------:R2:W-:Y:S01]  /*a4c0*/  @P3 STG.E.U16 desc[UR18][R34.64], R64 ;  /* 0x0000004022003986 */ /* 0x0005e2000c101512 */
[C---:B------:R-:W-:Y:S01]  /*a4d0*/  ISETP.LT.AND P3, PT, R151.reuse, UR5, !P0 ;  /* 0x0000000597007c0c */ /* 0x040fe2000c761270 */
[----:B------:R-:W-:Y:S01]  /*a4e0*/  IMAD R151, R151, R72, RZ ;  /* 0x0000004897977224 */ /* 0x000fe200078e02ff */
[C---:B------:R-:W-:Y:S01]  /*a4f0*/  LEA R30, P6, R31.reuse, R28, 0x1 ;  /* 0x0000001c1f1e7211 */ /* 0x040fe200078c08ff */
[----:B------:R-:W3:Y:S03]  /*a500*/  LDCU UR5, c[0x0][0x39c] ;  /* 0x00007380ff0577ac */ /* 0x000ee60008000800 */
[-C--:B------:R-:W-:Y:S02]  /*a510*/  LEA.HI.X.SX32 R31, R31, R0.reuse, 0x1, P6 ;  /* 0x000000001f1f7211 */ /* 0x080fe400030f0eff */
[----:B-1----:R-:W-:Y:S01]  /*a520*/  LEA.HI.X.SX32 R41, R29, R0, 0x1, P2 ;  /* 0x000000001d297211 */ /* 0x002fe200010f0eff */
[C---:B------:R-:W-:Y:S01]  /*a530*/  IMAD R29, R146.reuse, R72, RZ ;  /* 0x00000048921d7224 */ /* 0x040fe200078e02ff */
[----:B------:R-:W-:Y:S01]  /*a540*/  ISETP.LT.AND P2, PT, R146, UR6, !P0 ;  /* 0x0000000692007c0c */ /* 0x000fe2000c741270 */
[----:B------:R-:W1:Y:S02]  /*a550*/  LDCU UR6, c[0x0][0x39c] ;  /* 0x00007380ff0677ac */ /* 0x000e640008000800 */
[----:B------:R4:W-:Y:S01]  /*a560*/  @P1 STG.E.U16 desc[UR18][R40.64], R2 ;  /* 0x0000000228001986 */ /* 0x0009e2000c101512 */
[----:B------:R-:W-:-:S02]  /*a570*/  LEA R32, P1, R151, R28, 0x1 ;  /* 0x0000001c97207211 */ /* 0x000fc400078208ff */
[----:B--2---:R-:W-:Y:S01]  /*a580*/  LEA R34, P6, R29, R28, 0x1 ;  /* 0x0000001c1d227211 */ /* 0x004fe200078c08ff */
[----:B------:R2:W-:Y:S01]  /*a590*/  @P5 STG.E.U16 desc[UR18][R30.64], R65 ;  /* 0x000000411e005986 */ /* 0x0005e2000c101512 */
[-C--:B------:R-:W-:Y:S02]  /*a5a0*/  LEA.HI.X.SX32 R33, R151, R0.reuse, 0x1, P1 ;  /* 0x0000000097217211 */ /* 0x080fe400008f0eff */
[----:B------:R-:W-:Y:S01]  /*a5b0*/  LEA.HI.X.SX32 R35, R29, R0, 0x1, P6 ;  /* 0x000000001d237211 */ /* 0x000fe200030f0eff */
[-C--:B------:R-:W-:Y:S01]  /*a5c0*/  IMAD R29, R148, R72.reuse, RZ ;  /* 0x00000048941d7224 */ /* 0x080fe200078e02ff */
[C---:B------:R-:W-:Y:S01]  /*a5d0*/  ISETP.LT.AND P1, PT, R149.reuse, UR7, !P0 ;  /* 0x0000000795007c0c */ /* 0x040fe2000c721270 */
[----:B------:R-:W-:Y:S01]  /*a5e0*/  IMAD R149, R149, R72, RZ ;  /* 0x0000004895957224 */ /* 0x000fe200078e02ff */
[----:B------:R-:W1:Y:S01]  /*a5f0*/  LDCU UR7, c[0x0][0x39c] ;  /* 0x00007380ff0777ac */ /* 0x000e620008000800 */
[----:B----4-:R-:W-:Y:S02]  /*a600*/  PRMT R41, R65, 0x7632, R41 ;  /* 0x0000763241297816 */ /* 0x010fe40000000029 */
[----:B------:R-:W-:-:S02]  /*a610*/  PRMT R2, R66, 0x7632, R2 ;  /* 0x0000763242027816 */ /* 0x000fc40000000002 */
[-C--:B------:R-:W-:Y:S01]  /*a620*/  LEA R40, P6, R149, R28.reuse, 0x1 ;  /* 0x0000001c95287211 */ /* 0x080fe200078c08ff */
[----:B------:R4:W-:Y:S01]  /*a630*/  @P3 STG.E.U16 desc[UR18][R32.64], R41 ;  /* 0x0000002920003986 */ /* 0x0009e2000c101512 */
[----:B------:R-:W-:Y:S01]  /*a640*/  ISETP.LT.AND P3, PT, R148, UR9, !P0 ;  /* 0x0000000994007c0c */ /* 0x000fe2000c761270 */
[----:B------:R-:W1:Y:S01]  /*a650*/  LDCU UR9, c[0x0][0x39c] ;  /* 0x00007380ff0977ac */ /* 0x000e620008000800 */
[C---:B--2---:R-:W-:Y:S01]  /*a660*/  LEA R30, P5, R29.reuse, R28, 0x1 ;  /* 0x0000001c1d1e7211 */ /* 0x044fe200078a08ff */
[----:B------:R2:W-:Y:S01]  /*a670*/  @P2 STG.E.U16 desc[UR18][R34.64], R66 ;  /* 0x0000004222002986 */ /* 0x0005e2000c101512 */
[----:B0-----:R-:W-:Y:S01]  /*a680*/  ISETP.LT.AND P2, PT, R144, UR4, !P0 ;  /* 0x0000000490007c0c */ /* 0x001fe2000c741270 */
[----:B------:R-:W0:Y:S01]  /*a690*/  LDCU UR4, c[0x0][0x39c] ;  /* 0x00007380ff0477ac */ /* 0x000e220008000800 */
[----:B------:R-:W-:Y:S02]  /*a6a0*/  LEA.HI.X.SX32 R31, R29, R0, 0x1, P5 ;  /* 0x000000001d1f7211 */ /* 0x000fe400028f0eff */
[----:B------:R-:W-:-:S02]  /*a6b0*/  PRMT R29, R67, 0x7632, R29 ;  /* 0x00007632431d7816 */ /* 0x000fc4000000001d */
[----:B----4-:R-:W-:Y:S02]  /*a6c0*/  LEA.HI.X.SX32 R41, R149, R0, 0x1, P6 ;  /* 0x0000000095297211 */ /* 0x010fe400030f0eff */
[----:B------:R-:W-:-:S03]  /*a6d0*/  LEA R32, P6, R43, R28, 0x1 ;  /* 0x0000001c2b207211 */ /* 0x000fc600078c08ff */
[----:B------:R4:W-:Y:S01]  /*a6e0*/  @P1 STG.E.U16 desc[UR18][R40.64], R2 ;  /* 0x0000000228001986 */ /* 0x0009e2000c101512 */
[----:B------:R-:W-:-:S03]  /*a6f0*/  LEA.HI.X.SX32 R33, R43, R0, 0x1, P6 ;  /* 0x000000002b217211 */ /* 0x000fc600030f0eff */
[----:B------:R5:W-:Y:S01]  /*a700*/  @P3 STG.E.U16 desc[UR18][R30.64], R67 ;  /* 0x000000431e003986 */ /* 0x000be2000c101512 */
[C---:B---3--:R-:W-:Y:S01]  /*a710*/  ISETP.LT.AND P3, PT, R147.reuse, UR5, !P0 ;  /* 0x0000000593007c0c */ /* 0x048fe2000c761270 */
[-C--:B------:R-:W-:Y:S01]  /*a720*/  IMAD R147, R147, R72.reuse, RZ ;  /* 0x0000004893937224 */ /* 0x080fe200078e02ff */
[----:B0-----:R-:W-:Y:S01]  /*a730*/  ISETP.LT.AND P1, PT, R143, UR4, !P0 ;  /* 0x000000048f007c0c */ /* 0x001fe2000c721270 */
[----:B------:R0:W-:Y:S01]  /*a740*/  @P2 STG.E.U16 desc[UR18][R32.64], R29 ;  /* 0x0000001d20002986 */ /* 0x0001e2000c101512 */
[C---:B-1----:R-:W-:Y:S01]  /*a750*/  ISETP.LT.AND P2, PT, R145.reuse, UR6, !P0 ;  /* 0x0000000691007c0c */ /* 0x042fe2000c741270 */
[----:B------:R-:W-:Y:S01]  /*a760*/  IMAD R145, R145, R72, RZ ;  /* 0x0000004891917224 */ /* 0x000fe200078e02ff */
[----:B--2---:R-:W-:Y:S01]  /*a770*/  LEA R34, P5, R147, R28, 0x1 ;  /* 0x0000001c93227211 */ /* 0x004fe200078a08ff */
[----:B------:R-:W-:Y:S01]  /*a780*/  IMAD R143, R143, R72, RZ ;  /* 0x000000488f8f7224 */ /* 0x000fe200078e02ff */
[----:B------:R-:W1:Y:S01]  /*a790*/  LDCU UR4, c[0x0][0x39c] ;  /* 0x00007380ff0477ac */ /* 0x000e620008000800 */
[----:B----4-:R-:W-:-:S02]  /*a7a0*/  PRMT R41, R20, 0x7632, R41 ;  /* 0x0000763214297816 */ /* 0x010fc40000000029 */
[----:B-----5:R-:W-:Y:S01]  /*a7b0*/  LEA R30, P6, R145, R28, 0x1 ;  /* 0x0000001c911e7211 */ /* 0x020fe200078c08ff */
[----:B------:R-:W2:Y:S01]  /*a7c0*/  LDCU UR5, c[0x0][0x39c] ;  /* 0x00007380ff0577ac */ /* 0x000ea20008000800 */
[----:B------:R-:W-:Y:S02]  /*a7d0*/  LEA.HI.X.SX32 R35, R147, R0, 0x1, P5 ;  /* 0x0000000093237211 */ /* 0x000fe400028f0eff */
[----:B0-----:R-:W-:Y:S01]  /*a7e0*/  LEA R32, P5, R143, R28, 0x1 ;  /* 0x0000001c8f207211 */ /* 0x001fe200078a08ff */
[C---:B------:R-:W-:Y:S01]  /*a7f0*/  IMAD R29, R142.reuse, R72, RZ ;  /* 0x000000488e1d7224 */ /* 0x040fe200078e02ff */
[-C--:B------:R-:W-:Y:S01]  /*a800*/  LEA.HI.X.SX32 R31, R145, R0.reuse, 0x1, P6 ;  /* 0x00000000911f7211 */ /* 0x080fe200030f0eff */
[----:B------:R0:W-:Y:S01]  /*a810*/  @P3 STG.E.U16 desc[UR18][R34.64], R20 ;  /* 0x0000001422003986 */ /* 0x0001e2000c101512 */
[----:B------:R-:W-:Y:S01]  /*a820*/  LEA.HI.X.SX32 R33, R143, R0, 0x1, P5 ;  /* 0x000000008f217211 */ /* 0x000fe200028f0eff */
[----:B------:R-:W3:Y:S01]  /*a830*/  LDCU UR6, c[0x0][0x39c] ;  /* 0x00007380ff0677ac */ /* 0x000ee20008000800 */
[----:B------:R-:W-:Y:S01]  /*a840*/  ISETP.LT.AND P6, PT, R142, UR7, !P0 ;  /* 0x000000078e007c0c */ /* 0x000fe2000c7c1270 */
[----:B------:R4:W-:Y:S01]  /*a850*/  @P2 STG.E.U16 desc[UR18][R30.64], R41 ;  /* 0x000000291e002986 */ /* 0x0009e2000c101512 */
[----:B------:R-:W-:Y:S01]  /*a860*/  LOP3.LUT R2, R133, 0x44, RZ, 0xfc, !PT ;  /* 0x0000004485027812 */ /* 0x000fe200078efcff */
[----:B------:R-:W5:Y:S02]  /*a870*/  LDCU UR7, c[0x0][0x39c] ;  /* 0x00007380ff0777ac */ /* 0x000f640008000800 */
[----:B------:R3:W-:Y:S01]  /*a880*/  @P1 STG.E.U16 desc[UR18][R32.64], R21 ;  /* 0x0000001520001986 */ /* 0x0007e2000c101512 */
[----:B------:R-:W-:-:S02]  /*a890*/  LEA R40, P1, R29, R28, 0x1 ;  /* 0x0000001c1d287211 */ /* 0x000fc400078208ff */
[----:B------:R-:W-:Y:S01]  /*a8a0*/  ISETP.LT.AND P3, PT, R2, UR9, !P0 ;  /* 0x0000000902007c0c */ /* 0x000fe2000c761270 */
[C---:B0-----:R-:W-:Y:S01]  /*a8b0*/  IMAD R35, R134.reuse, R72, RZ ;  /* 0x0000004886237224 */ /* 0x041fe200078e02ff */
[----:B------:R-:W-:Y:S02]  /*a8c0*/  PRMT R2, R21, 0x7632, R2 ;  /* 0x0000763215027816 */ /* 0x000fe40000000002 */
[----:B--2---:R-:W-:Y:S01]  /*a8d0*/  ISETP.LT.AND P5, PT, R134, UR5, !P0 ;  /* 0x0000000586007c0c */ /* 0x004fe2000c7a1270 */
[----:B------:R-:W0:Y:S01]  /*a8e0*/  LDCU UR5, c[0x0][0x39c] ;  /* 0x00007380ff0577ac */ /* 0x000e220008000800 */
[----:B----4-:R-:W-:Y:S01]  /*a8f0*/  LEA.HI.X.SX32 R41, R29, R0, 0x1, P1 ;  /* 0x000000001d297211 */ /* 0x010fe200008f0eff */
[-C--:B------:R-:W-:Y:S01]  /*a900*/  IMAD R29, R140, R72.reuse, RZ ;  /* 0x000000488c1d7224 */ /* 0x080fe200078e02ff */
[C---:B-1----:R-:W-:Y:S01]  /*a910*/  ISETP.LT.AND P1, PT, R141.reuse, UR4, !P0 ;  /* 0x000000048d007c0c */ /* 0x042fe2000c721270 */
[----:B------:R-:W-:Y:S01]  /*a920*/  IMAD R141, R141, R72, RZ ;  /* 0x000000488d8d7224 */ /* 0x000fe200078e02ff */
[-C--:B------:R-:W-:Y:S01]  /*a930*/  LEA R30, P2, R35, R28.reuse, 0x1 ;  /* 0x0000001c231e7211 */ /* 0x080fe200078408ff */
[----:B------:R1:W-:Y:S01]  /*a940*/  @P6 STG.E.U16 desc[UR18][R40.64], R2 ;  /* 0x0000000228006986 */ /* 0x0003e2000c101512 */
[----:B---3--:R-:W-:Y:S01]  /*a950*/  PRMT R33, R22, 0x7632, R33 ;  /* 0x0000763216217816 */ /* 0x008fe20000000021 */
[----:B------:R-:W2:Y:S01]  /*a960*/  LDCU UR4, c[0x0][0x39c] ;  /* 0x00007380ff0477ac */ /* 0x000ea20008000800 */
[----:B------:R-:W-:-:S02]  /*a970*/  LEA R20, P6, R141, R28, 0x1 ;  /* 0x0000001c8d147211 */ /* 0x000fc400078c08ff */
[-C--:B------:R-:W-:Y:S02]  /*a980*/  LEA.HI.X.SX32 R31, R35, R0.reuse, 0x1, P2 ;  /* 0x00000000231f7211 */ /* 0x080fe400010f0eff */
[----:B------:R-:W-:Y:S02]  /*a990*/  LEA.HI.X.SX32 R21, R141, R0, 0x1, P6 ;  /* 0x000000008d157211 */ /* 0x000fe400030f0eff */
[----:B------:R-:W-:Y:S01]  /*a9a0*/  LOP3.LUT R35, R133, 0x40, RZ, 0xfc, !PT ;  /* 0x0000004085237812 */ /* 0x000fe200078efcff */
[----:B------:R3:W-:Y:S01]  /*a9b0*/  @P5 STG.E.U16 desc[UR18][R30.64], R22 ;  /* 0x000000161e005986 */ /* 0x0007e2000c101512 */
[----:B------:R-:W-:Y:S02]  /*a9c0*/  LEA R32, P5, R29, R28, 0x1 ;  /* 0x0000001c1d207211 */ /* 0x000fe400078a08ff */
[----:B------:R-:W-:Y:S01]  /*a9d0*/  ISETP.LT.AND P2, PT, R140, UR6, !P0 ;  /* 0x000000068c007c0c */ /* 0x000fe2000c741270 */
[----:B------:R4:W-:Y:S01]  /*a9e0*/  @P1 STG.E.U16 desc[UR18][R20.64], R33 ;  /* 0x0000002114001986 */ /* 0x0009e2000c101512 */
[C---:B-----5:R-:W-:Y:S01]  /*a9f0*/  ISETP.LT.AND P1, PT, R135.reuse, UR7, !P0 ;  /* 0x0000000787007c0c */ /* 0x060fe2000c721270 */
[----:B------:R-:W-:Y:S01]  /*aa00*/  IMAD R135, R135, R72, RZ ;  /* 0x0000004887877224 */ /* 0x000fe200078e02ff */
[----:B------:R-:W5:Y:S01]  /*aa10*/  LDCU UR6, c[0x0][0x39c] ;  /* 0x00007380ff0677ac */ /* 0x000f620008000800 */
[----:B------:R-:W-:-:S02]  /*aa20*/  PRMT R34, R23, 0x7632, R34 ;  /* 0x0000763217227816 */ /* 0x000fc40000000022 */
[----:B-1----:R-:W-:Y:S02]  /*aa30*/  LOP3.LUT R2, R133, 0x46, RZ, 0xfc, !PT ;  /* 0x0000004685027812 */ /* 0x002fe400078efcff */
[----:B---3--:R-:W-:Y:S02]  /*aa40*/  LEA R30, P6, R135, R28, 0x1 ;  /* 0x0000001c871e7211 */ /* 0x008fe400078c08ff */
[----:B----4-:R-:W-:Y:S01]  /*aa50*/  LEA.HI.X.SX32 R33, R29, R0, 0x1, P5 ;  /* 0x000000001d217211 */ /* 0x010fe200028f0eff */
[----:B------:R-:W-:Y:S01]  /*aa60*/  IMAD R29, R35, R72, RZ ;  /* 0x00000048231d7224 */ /* 0x000fe200078e02ff */
[----:B------:R-:W-:Y:S02]  /*aa70*/  LEA.HI.X.SX32 R31, R135, R0, 0x1, P6 ;  /* 0x00000000871f7211 */ /* 0x000fe400030f0eff */
[----:B--2---:R-:W-:Y:S01]  /*aa80*/  ISETP.LT.AND P5, PT, R35, UR4, !P0 ;  /* 0x0000000423007c0c */ /* 0x004fe2000c7a1270 */
[----:B------:R1:W-:Y:S01]  /*aa90*/  @P2 STG.E.U16 desc[UR18][R32.64], R23 ;  /* 0x0000001720002986 */ /* 0x0003e2000c101512 */
[C---:B------:R-:W-:Y:S01]  /*aaa0*/  LEA R20, P6, R29.reuse, R28, 0x1 ;  /* 0x0000001c1d147211 */ /* 0x040fe200078c08ff */
[----:B------:R-:W2:Y:S01]  /*aab0*/  LDCU UR4, c[0x0][0x39c] ;  /* 0x00007380ff0477ac */ /* 0x000ea20008000800 */
[----:B0-----:R-:W-:Y:S01]  /*aac0*/  ISETP.LT.AND P2, PT, R2, UR5, !P0 ;  /* 0x0000000502007c0c */ /* 0x001fe2000c741270 */
[----:B------:R0:W-:Y:S01]  /*aad0*/  @P1 STG.E.U16 desc[UR18][R30.64], R34 ;  /* 0x000000221e001986 */ /* 0x0001e2000c101512 */
[----:B------:R-:W-:Y:S01]  /*aae0*/  LEA.HI.X.SX32 R21, R29, R0, 0x1, P6 ;  /* 0x000000001d157211 */ /* 0x000fe200030f0eff */
[----:B------:R-:W-:Y:S01]  /*aaf0*/  IMAD R29, R72, 0x2, R29 ;  /* 0x00000002481d7824 */ /* 0x000fe200078e021d */
[----:B------:R-:W-:Y:S01]  /*ab00*/  LOP3.LUT R2, R133, 0x48, RZ, 0xfc, !PT ;  /* 0x0000004885027812 */ /* 0x000fe200078efcff */
[----:B------:R-:W3:Y:S03]  /*ab10*/  LDCU UR5, c[0x0][0x39c] ;  /* 0x00007380ff0577ac */ /* 0x000ee60008000800 */
[----:B-----5:R-:W-:Y:S01]  /*ab20*/  ISETP.LT.AND P1, PT, R2, UR6, !P0 ;  /* 0x0000000602007c0c */ /* 0x020fe2000c721270 */
[----:B-1----:R-:W-:Y:S01]  /*ab30*/  IMAD R33, R72, 0x2, R29 ;  /* 0x0000000248217824 */ /* 0x002fe200078e021d */
[----:B------:R1:W-:Y:S01]  /*ab40*/  @P5 STG.E.U16 desc[UR18][R20.64], R36 ;  /* 0x0000002414005986 */ /* 0x0003e2000c101512 */
[----:B------:R-:W-:Y:S01]  /*ab50*/  LEA R22, P5, R29, R28, 0x1 ;  /* 0x0000001c1d167211 */ /* 0x000fe200078a08ff */
[----:B------:R-:W4:Y:S01]  /*ab60*/  LDCU UR6, c[0x0][0x39c] ;  /* 0x00007380ff0677ac */ /* 0x000f220008000800 */
[----:B------:R-:W-:-:S02]  /*ab70*/  LOP3.LUT R2, R133, 0x4a, RZ, 0xfc, !PT ;  /* 0x0000004a85027812 */ /* 0x000fc400078efcff */
[----:B0-----:R-:W-:Y:S02]  /*ab80*/  LEA R30, P6, R33, R28, 0x1 ;  /* 0x0000001c211e7211 */ /* 0x001fe400078c08ff */
[-C--:B------:R-:W-:Y:S02]  /*ab90*/  LEA.HI.X.SX32 R23, R29, R0.reuse, 0x1, P5 ;  /* 0x000000001d177211 */ /* 0x080fe400028f0eff */
[----:B------:R-:W-:Y:S01]  /*aba0*/  LEA.HI.X.SX32 R31, R33, R0, 0x1, P6 ;  /* 0x00000000211f7211 */ /* 0x000fe200030f0eff */
[----:B------:R-:W-:Y:S01]  /*abb0*/  IMAD R33, R72, 0x2, R33 ;  /* 0x0000000248217824 */ /* 0x000fe200078e0221 */
[----:B--2---:R-:W-:Y:S01]  /*abc0*/  ISETP.LT.AND P5, PT, R2, UR4, !P0 ;  /* 0x0000000402007c0c */ /* 0x004fe2000c7a1270 */
[----:B------:R-:W0:Y:S01]  /*abd0*/  LDCU UR4, c[0x0][0x39c] ;  /* 0x00007380ff0477ac */ /* 0x000e220008000800 */
[----:B-1----:R-:W-:Y:S01]  /*abe0*/  PRMT R21, R36, 0x7632, R21 ;  /* 0x0000763224157816 */ /* 0x002fe20000000015 */
[----:B------:R-:W-:Y:S01]  /*abf0*/  IMAD R29, R72, 0x2, R33 ;  /* 0x00000002481d7824 */ /* 0x000fe200078e0221 */
[----:B------:R-:W-:-:S02]  /*ac00*/  LEA R20, P6, R33, R28, 0x1 ;  /* 0x0000001c21147211 */ /* 0x000fc400078c08ff */
[----:B------:R-:W-:Y:S01]  /*ac10*/  LOP3.LUT R2, R133, 0x4c, RZ, 0xfc, !PT ;  /* 0x0000004c85027812 */ /* 0x000fe200078efcff */
[----:B------:R1:W-:Y:S01]  /*ac20*/  @P4 STG.E.U16 desc[UR18][R22.64], R21 ;  /* 0x0000001516004986 */ /* 0x0003e2000c101512 */
[----:B------:R-:W-:Y:S02]  /*ac30*/  PRMT R32, R5, 0x7632, R32 ;  /* 0x0000763205207816 */ /* 0x000fe40000000020 */
[----:B---3--:R-:W-:Y:S01]  /*ac40*/  ISETP.LT.AND P4, PT, R2, UR5, !P0 ;  /* 0x0000000502007c0c */ /* 0x008fe2000c781270 */
[----:B------:R2:W-:Y:S01]  /*ac50*/  @P3 STG.E.U16 desc[UR18][R30.64], R37 ;  /* 0x000000251e003986 */ /* 0x0005e2000c101512 */
[C---:B------:R-:W-:Y:S01]  /*ac60*/  LOP3.LUT R2, R133.reuse, 0x4e, RZ, 0xfc, !PT ;  /* 0x0000004e85027812 */ /* 0x040fe200078efcff */
[----:B------:R-:W3:Y:S03]  /*ac70*/  LDCU UR5, c[0x0][0x39c] ;  /* 0x00007380ff0577ac */ /* 0x000ee60008000800 */
[----:B----4-:R-:W-:Y:S01]  /*ac80*/  ISETP.LT.AND P3, PT, R2, UR6, !P0 ;  /* 0x0000000602007c0c */ /* 0x010fe2000c761270 */
[----:B------:R-:W4:Y:S01]  /*ac90*/  LDCU UR6, c[0x0][0x39c] ;  /* 0x00007380ff0677ac */ /* 0x000f220008000800 */
[----:B------:R-:W-:-:S02]  /*aca0*/  LOP3.LUT R2, R133, 0x50, RZ, 0xfc, !PT ;  /* 0x0000005085027812 */ /* 0x000fc400078efcff */
[----:B-1----:R-:W-:Y:S02]  /*acb0*/  LEA.HI.X.SX32 R21, R33, R0, 0x1, P6 ;  /* 0x0000000021157211 */ /* 0x002fe400030f0eff */
[----:B------:R-:W-:Y:S02]  /*acc0*/  LEA R22, P6, R29, R28, 0x1 ;  /* 0x0000001c1d167211 */ /* 0x000fe400078c08ff */
[----:B--2---:R-:W-:Y:S02]  /*acd0*/  PRMT R31, R37, 0x7632, R31 ;  /* 0x00007632251f7816 */ /* 0x004fe4000000001f */
[----:B------:R-:W-:Y:S01]  /*ace0*/  LEA.HI.X.SX32 R23, R29, R0, 0x1, P6 ;  /* 0x000000001d177211 */ /* 0x000fe200030f0eff */
[----:B------:R-:W-:Y:S02]  /*acf0*/  IMAD R29, R72, 0x2, R29 ;  /* 0x00000002481d7824 */ /* 0x000fe400078e021d */
[----:B------:R1:W-:Y:S01]  /*ad00*/  @P2 STG.E.U16 desc[UR18][R20.64], R31 ;  /* 0x0000001f14002986 */ /* 0x0003e2000c101512 */
[----:B0-----:R-:W-:Y:S01]  /*ad10*/  ISETP.LT.AND P2, PT, R2, UR4, !P0 ;  /* 0x0000000402007c0c */ /* 0x001fe2000c741270 */
[----:B------:R-:W-:Y:S01]  /*ad20*/  IMAD R33, R72, 0x2, R29 ;  /* 0x0000000248217824 */ /* 0x000fe200078e021d */
[----:B------:R-:W0:Y:S01]  /*ad30*/  LDCU UR4, c[0x0][0x39c] ;  /* 0x00007380ff0477ac */ /* 0x000e220008000800 */
[----:B------:R-:W-:Y:S01]  /*ad40*/  @P1 STG.E.U16 desc[UR18][R22.64], R38 ;  /* 0x0000002616001986 */ /* 0x000fe2000c101512 */
[----:B------:R-:W-:-:S02]  /*ad50*/  LEA R30, P1, R29, R28, 0x1 ;  /* 0x0000001c1d1e7211 */ /* 0x000fc400078208ff */
[----:B------:R-:W-:Y:S02]  /*ad60*/  LOP3.LUT R2, R133, 0x52, RZ, 0xfc, !PT ;  /* 0x0000005285027812 */ /* 0x000fe400078efcff */
[----:B-1----:R-:W-:Y:S02]  /*ad70*/  LEA.HI.X.SX32 R31, R29, R0, 0x1, P1 ;  /* 0x000000001d1f7211 */ /* 0x002fe400008f0eff */
[----:B------:R-:W-:Y:S02]  /*ad80*/  PRMT R21, R38, 0x7632, R21 ;  /* 0x0000763226157816 */ /* 0x000fe40000000015 */
[----:B------:R-:W-:Y:S02]  /*ad90*/  LEA R20, P6, R33, R28, 0x1 ;  /* 0x0000001c21147211 */ /* 0x000fe400078c08ff */
[----:B---3--:R-:W-:Y:S01]  /*ada0*/  ISETP.LT.AND P1, PT, R2, UR5, !P0 ;  /* 0x0000000502007c0c */ /* 0x008fe2000c721270 */
[----:B------:R1:W-:Y:S01]  /*adb0*/  @P5 STG.E.U16 desc[UR18][R30.64], R21 ;  /* 0x000000151e005986 */ /* 0x0003e2000c101512 */
[C---:B------:R-:W-:Y:S01]  /*adc0*/  LOP3.LUT R2, R133.reuse, 0x54, RZ, 0xfc, !PT ;  /* 0x0000005485027812 */ /* 0x040fe200078efcff */
[----:B------:R-:W2:Y:S03]  /*add0*/  LDCU UR5, c[0x0][0x39c] ;  /* 0x00007380ff0577ac */ /* 0x000ea60008000800 */
[----:B----4-:R-:W-:Y:S01]  /*ade0*/  ISETP.LT.AND P5, PT, R2, UR6, !P0 ;  /* 0x0000000602007c0c */ /* 0x010fe2000c7a1270 */
[----:B------:R-:W3:Y:S01]  /*adf0*/  LDCU UR6, c[0x0][0x39c] ;  /* 0x00007380ff0677ac */ /* 0x000ee20008000800 */
[----:B------:R-:W-:-:S02]  /*ae00*/  LOP3.LUT R2, R133, 0x56, RZ, 0xfc, !PT ;  /* 0x0000005685027812 */ /* 0x000fc400078efcff */
[----:B-1----:R-:W-:Y:S01]  /*ae10*/  LEA.HI.X.SX32 R21, R33, R0, 0x1, P6 ;  /* 0x0000000021157211 */ /* 0x002fe200030f0eff */
[----:B------:R-:W-:-:S04]  /*ae20*/  IMAD R33, R72, 0x2, R33 ;  /* 0x0000000248217824 */ /* 0x000fc800078e0221 */
[----:B------:R-:W-:Y:S01]  /*ae30*/  IMAD R29, R72, 0x2, R33 ;  /* 0x00000002481d7824 */ /* 0x000fe200078e0221 */
[C---:B------:R-:W-:Y:S01]  /*ae40*/  LEA R22, P6, R33.reuse, R28, 0x1 ;  /* 0x0000001c21167211 */ /* 0x040fe200078c08ff */
[----:B------:R1:W-:Y:S01]  /*ae50*/  @P4 STG.E.U16 desc[UR18][R20.64], R39 ;  /* 0x0000002714004986 */ /* 0x0003e2000c101512 */
[----:B0-----:R-:W-:Y:S01]  /*ae60*/  ISETP.LT.AND P4, PT, R2, UR4, !P0 ;  /* 0x0000000402007c0c */ /* 0x001fe2000c781270 */
[----:B------:R-:W0:Y:S01]  /*ae70*/  LDCU UR4, c[0x0][0x39c] ;  /* 0x00007380ff0477ac */ /* 0x000e220008000800 */
[----:B------:R-:W-:Y:S02]  /*ae80*/  LEA.HI.X.SX32 R23, R33, R0, 0x1, P6 ;  /* 0x0000000021177211 */ /* 0x000fe400030f0eff */
[----:B------:R-:W-:Y:S02]  /*ae90*/  LEA R30, P6, R29, R28, 0x1 ;  /* 0x0000001c1d1e7211 */ /* 0x000fe400078c08ff */
[----:B------:R-:W-:Y:S02]  /*aea0*/  LOP3.LUT R2, R133, 0x58, RZ, 0xfc, !PT ;  /* 0x0000005885027812 */ /* 0x000fe400078efcff */
[----:B------:R-:W-:Y:S01]  /*aeb0*/  LEA.HI.X.SX32 R31, R29, R0, 0x1, P6 ;  /* 0x000000001d1f7211 */ /* 0x000fe200030f0eff */
[----:B------:R-:W-:Y:S01]  /*aec0*/  IMAD R29, R72, 0x2, R29 ;  /* 0x00000002481d7824 */ /* 0x000fe200078e021d */
[----:B-1----:R-:W-:-:S03]  /*aed0*/  PRMT R21, R39, 0x7632, R21 ;  /* 0x0000763227157816 */ /* 0x002fc60000000015 */
[----:B------:R-:W-:Y:S01]  /*aee0*/  IMAD R33, R72, 0x2, R29 ;  /* 0x0000000248217824 */ /* 0x000fe200078e021d */
[----:B------:R-:W1:Y:S04]  /*aef0*/  LDS.128 R36, [R3] ;  /* 0x0000000003247984 */ /* 0x000e680000000c00 */
[----:B------:R4:W-:Y:S01]  /*af00*/  @P3 STG.E.U16 desc[UR18][R22.64], R21 ;  /* 0x0000001516003986 */ /* 0x0009e2000c101512 */
[----:B--2---:R-:W-:Y:S01]  /*af10*/  ISETP.LT.AND P3, PT, R2, UR5, !P0 ;  /* 0x0000000502007c0c */ /* 0x004fe2000c761270 */
[----:B------:R-:W2:Y:S01]  /*af20*/  LDCU UR5, c[0x0][0x39c] ;  /* 0x00007380ff0577ac */ /* 0x000ea20008000800 */
[----:B------:R-:W-:Y:S01]  /*af30*/  LOP3.LUT R2, R133, 0x5a, RZ, 0xfc, !PT ;  /* 0x0000005a85027812 */ /* 0x000fe200078efcff */
[----:B------:R-:W-:Y:S01]  /*af40*/  @P2 STG.E.U16 desc[UR18][R30.64], R52 ;  /* 0x000000341e002986 */ /* 0x000fe2000c101512 */
[----:B------:R-:W-:-:S04]  /*af50*/  LEA R20, P2, R29, R28, 0x1 ;  /* 0x0000001c1d147211 */ /* 0x000fc800078408ff */
[----:B----4-:R-:W-:Y:S02]  /*af60*/  LEA.HI.X.SX32 R21, R29, R0, 0x1, P2 ;  /* 0x000000001d157211 */ /* 0x010fe400010f0eff */
[----:B------:R-:W-:Y:S02]  /*af70*/  PRMT R23, R52, 0x7632, R23 ;  /* 0x0000763234177816 */ /* 0x000fe40000000017 */
[----:B------:R-:W-:Y:S02]  /*af80*/  LEA R22, P6, R33, R28, 0x1 ;  /* 0x0000001c21167211 */ /* 0x000fe400078c08ff */
[----:B0-----:R-:W-:Y:S01]  /*af90*/  ISETP.LT.AND P2, PT, R2, UR4, !P0 ;  /* 0x0000000402007c0c */ /* 0x001fe2000c741270 */
[----:B------:R0:W-:Y:S01]  /*afa0*/  @P1 STG.E.U16 desc[UR18][R20.64], R23 ;  /* 0x0000001714001986 */ /* 0x0001e2000c101512 */
[C---:B------:R-:W-:Y:S01]  /*afb0*/  LOP3.LUT R2, R133.reuse, 0x5c, RZ, 0xfc, !PT ;  /* 0x0000005c85027812 */ /* 0x040fe200078efcff */
[----:B------:R-:W4:Y:S03]  /*afc0*/  LDCU UR4, c[0x0][0x39c] ;  /* 0x00007380ff0477ac */ /* 0x000f260008000800 */
[----:B---3--:R-:W-:Y:S01]  /*afd0*/  ISETP.LT.AND P1, PT, R2, UR6, !P0 ;  /* 0x0000000602007c0c */ /* 0x008fe2000c721270 */
[----:B------:R-:W3:Y:S01]  /*afe0*/  LDCU UR6, c[0x0][0x39c] ;  /* 0x00007380ff0677ac */ /* 0x000ee20008000800 */
[----:B------:R-:W-:-:S02]  /*aff0*/  LOP3.LUT R2, R133, 0x5e, RZ, 0xfc, !PT ;  /* 0x0000005e85027812 */ /* 0x000fc400078efcff */
[----:B0-----:R-:W-:Y:S01]  /*b000*/  LEA.HI.X.SX32 R23, R33, R0, 0x1, P6 ;  /* 0x0000000021177211 */ /* 0x001fe200030f0eff */
[----:B------:R-:W-:-:S04]  /*b010*/  IMAD R33, R72, 0x2, R33 ;  /* 0x0000000248217824 */ /* 0x000fc800078e0221 */
[----:B------:R-:W-:Y:S01]  /*b020*/  IMAD R29, R72, 0x2, R33 ;  /* 0x00000002481d7824 */ /* 0x000fe200078e0221 */
[C---:B------:R-:W-:Y:S01]  /*b030*/  LEA R30, P6, R33.reuse, R28, 0x1 ;  /* 0x0000001c211e7211 */ /* 0x040fe200078c08ff */
[----:B------:R0:W-:Y:S01]  /*b040*/  @P5 STG.E.U16 desc[UR18][R22.64], R53 ;  /* 0x0000003516005986 */ /* 0x0001e2000c101512 */
[----:B--2---:R-:W-:Y:S01]  /*b050*/  ISETP.LT.AND P5, PT, R2, UR5, !P0 ;  /* 0x0000000502007c0c */ /* 0x004fe2000c7a1270 */
[----:B------:R-:W2:Y:S01]  /*b060*/  LDCU UR5, c[0x0][0x39c] ;  /* 0x00007380ff0577ac */ /* 0x000ea20008000800 */
[----:B------:R-:W-:Y:S02]  /*b070*/  LEA.HI.X.SX32 R31, R33, R0, 0x1, P6 ;  /* 0x00000000211f7211 */ /* 0x000fe400030f0eff */
[----:B------:R-:W-:Y:S02]  /*b080*/  LEA R20, P6, R29, R28, 0x1 ;  /* 0x0000001c1d147211 */ /* 0x000fe400078c08ff */
[----:B------:R-:W-:Y:S02]  /*b090*/  LOP3.LUT R2, R133, 0x60, RZ, 0xfc, !PT ;  /* 0x0000006085027812 */ /* 0x000fe400078efcff */
[----:B------:R-:W-:Y:S01]  /*b0a0*/  LEA.HI.X.SX32 R21, R29, R0, 0x1, P6 ;  /* 0x000000001d157211 */ /* 0x000fe200030f0eff */
[----:B------:R-:W-:Y:S01]  /*b0b0*/  IMAD R29, R72, 0x2, R29 ;  /* 0x00000002481d7824 */ /* 0x000fe200078e021d */
[----:B0-----:R-:W-:-:S03]  /*b0c0*/  PRMT R23, R53, 0x7632, R23 ;  /* 0x0000763235177816 */ /* 0x001fc60000000017 */
[----:B------:R-:W-:Y:S02]  /*b0d0*/  IMAD R33, R72, 0x2, R29 ;  /* 0x0000000248217824 */ /* 0x000fe400078e021d */
[----:B------:R0:W-:Y:S01]  /*b0e0*/  @P4 STG.E.U16 desc[UR18][R30.64], R23 ;  /* 0x000000171e004986 */ /* 0x0001e2000c101512 */
[----:B----4-:R-:W-:Y:S01]  /*b0f0*/  ISETP.LT.AND P4, PT, R2, UR4, !P0 ;  /* 0x0000000402007c0c */ /* 0x010fe2000c781270 */
[----:B------:R-:W4:Y:S01]  /*b100*/  LDCU UR4, c[0x0][0x39c] ;  /* 0x00007380ff0477ac */ /* 0x000f220008000800 */
[----:B------:R-:W-:Y:S01]  /*b110*/  LOP3.LUT R2, R133, 0x62, RZ, 0xfc, !PT ;  /* 0x0000006285027812 */ /* 0x000fe200078efcff */
[----:B------:R5:W-:Y:S01]  /*b120*/  @P3 STG.E.U16 desc[UR18][R20.64], R54 ;  /* 0x0000003614003986 */ /* 0x000be2000c101512 */
[-C--:B------:R-:W-:Y:S02]  /*b130*/  LEA R22, P3, R29, R28.reuse, 0x1 ;  /* 0x0000001c1d167211 */ /* 0x080fe400078608ff */
[----:B0-----:R-:W-:Y:S02]  /*b140*/  LEA R30, P6, R33, R28, 0x1 ;  /* 0x0000001c211e7211 */ /* 0x001fe400078c08ff */
[----:B------:R-:W-:-:S02]  /*b150*/  LEA.HI.X.SX32 R23, R29, R0, 0x1, P3 ;  /* 0x000000001d177211 */ /* 0x000fc400018f0eff */
[----:B------:R-:W-:Y:S01]  /*b160*/  LEA.HI.X.SX32 R31, R33, R0, 0x1, P6 ;  /* 0x00000000211f7211 */ /* 0x000fe200030f0eff */
[----:B------:R-:W-:Y:S01]  /*b170*/  IMAD R33, R72, 0x2, R33 ;  /* 0x0000000248217824 */ /* 0x000fe200078e0221 */
[----:B-----5:R-:W-:Y:S02]  /*b180*/  PRMT R21, R54, 0x7632, R21 ;  /* 0x0000763236157816 */ /* 0x020fe40000000015 */
[----:B--2---:R-:W-:Y:S01]  /*b190*/  ISETP.LT.AND P3, PT, R2, UR5, !P0 ;  /* 0x0000000502007c0c */ /* 0x004fe2000c761270 */
[----:B------:R-:W-:Y:S01]  /*b1a0*/  IMAD R29, R72, 0x2, R33 ;  /* 0x00000002481d7824 */ /* 0x000fe200078e0221 */
[----:B------:R-:W-:Y:S01]  /*b1b0*/  LEA R20, P6, R33, R28, 0x1 ;  /* 0x0000001c21147211 */ /* 0x000fe200078c08ff */
[----:B------:R0:W-:Y:S01]  /*b1c0*/  @P2 STG.E.U16 desc[UR18][R22.64], R21 ;  /* 0x0000001516002986 */ /* 0x0001e2000c101512 */
[C---:B------:R-:W-:Y:S01]  /*b1d0*/  LOP3.LUT R2, R133.reuse, 0x64, RZ, 0xfc, !PT ;  /* 0x0000006485027812 */ /* 0x040fe200078efcff */
[----:B------:R-:W2:Y:S02]  /*b1e0*/  LDCU UR5, c[0x0][0x39c] ;  /* 0x00007380ff0577ac */ /* 0x000ea40008000800 */
[----:B------:R5:W-:Y:S01]  /*b1f0*/  @P1 STG.E.U16 desc[UR18][R30.64], R55 ;  /* 0x000000371e001986 */ /* 0x000be2000c101512 */
[----:B---3--:R-:W-:Y:S01]  /*b200*/  ISETP.LT.AND P2, PT, R2, UR6, !P0 ;  /* 0x0000000602007c0c */ /* 0x008fe2000c741270 */
[----:B------:R-:W3:Y:S01]  /*b210*/  LDCU UR6, c[0x0][0x39c] ;  /* 0x00007380ff0677ac */ /* 0x000ee20008000800 */
[----:B------:R-:W-:-:S04]  /*b220*/  LOP3.LUT R2, R133, 0x66, RZ, 0xfc, !PT ;  /* 0x0000006685027812 */ /* 0x000fc800078efcff */
[----:B----4-:R-:W-:Y:S01]  /*b230*/  ISETP.LT.AND P1, PT, R2, UR4, !P0 ;  /* 0x0000000402007c0c */ /* 0x010fe2000c721270 */
[----:B------:R-:W4:Y:S01]  /*b240*/  LDCU UR4, c[0x0][0x39c] ;  /* 0x00007380ff0477ac */ /* 0x000f220008000800 */
[----:B0-----:R-:W-:Y:S02]  /*b250*/  LEA.HI.X.SX32 R21, R33, R0, 0x1, P6 ;  /* 0x0000000021157211 */ /* 0x001fe400030f0eff */
[----:B------:R-:W-:Y:S02]  /*b260*/  LEA R22, P6, R29, R28, 0x1 ;  /* 0x0000001c1d167211 */ /* 0x000fe400078c08ff */
[----:B-----5:R-:W-:Y:S02]  /*b270*/  PRMT R31, R55, 0x7632, R31 ;  /* 0x00007632371f7816 */ /* 0x020fe4000000001f */
[----:B------:R-:W-:Y:S01]  /*b280*/  LEA.HI.X.SX32 R23, R29, R0, 0x1, P6 ;  /* 0x000000001d177211 */ /* 0x000fe200030f0eff */
[C---:B------:R-:W-:Y:S01]  /*b290*/  IMAD R29, R72.reuse, 0x2, R29 ;  /* 0x00000002481d7824 */ /* 0x040fe200078e021d */
[----:B------:R-:W-:Y:S01]  /*b2a0*/  LOP3.LUT R2, R133, 0x68, RZ, 0xfc, !PT ;  /* 0x0000006885027812 */ /* 0x000fe200078efcff */
[----:B------:R0:W-:Y:S02]  /*b2b0*/  @P5 STG.E.U16 desc[UR18][R20.64], R31 ;  /* 0x0000001f14005986 */ /* 0x0001e4000c101512 */
[----:B------:R-:W-:Y:S01]  /*b2c0*/  IMAD R33, R72, 0x2, R29 ;  /* 0x0000000248217824 */ /* 0x000fe200078e021d */
[----:B--2---:R-:W-:Y:S01]  /*b2d0*/  ISETP.LT.AND P5, PT, R2, UR5, !P0 ;  /* 0x0000000502007c0c */ /* 0x004fe2000c7a1270 */
[----:B------:R-:W-:Y:S01]  /*b2e0*/  @P4 STG.E.U16 desc[UR18][R22.64], R68 ;  /* 0x0000004416004986 */ /* 0x000fe2000c101512 */
[----:B------:R-:W-:Y:S01]  /*b2f0*/  LEA R30, P4, R29, R28, 0x1 ;  /* 0x0000001c1d1e7211 */ /* 0x000fe200078808ff */
[----:B------:R-:W2:Y:S01]  /*b300*/  LDCU UR5, c[0x0][0x39c] ;  /* 0x00007380ff0577ac */ /* 0x000ea20008000800 */
[----:B------:R-:W-:-:S02]  /*b310*/  LOP3.LUT R2, R133, 0x6a, RZ, 0xfc, !PT ;  /* 0x0000006a85027812 */ /* 0x000fc400078efcff */
[----:B0-----:R-:W-:Y:S02]  /*b320*/  LEA.HI.X.SX32 R31, R29, R0, 0x1, P4 ;  /* 0x000000001d1f7211 */ /* 0x001fe400020f0eff */
[----:B------:R-:W-:Y:S02]  /*b330*/  PRMT R21, R68, 0x7632, R21 ;  /* 0x0000763244157816 */ /* 0x000fe40000000015 */
[----:B------:R-:W-:Y:S02]  /*b340*/  LEA R20, P6, R33, R28, 0x1 ;  /* 0x0000001c21147211 */ /* 0x000fe400078c08ff */
[----:B----4-:R-:W-:Y:S01]  /*b350*/  ISETP.LT.AND P4, PT, R2, UR4, !P0 ;  /* 0x0000000402007c0c */ /* 0x010fe2000c781270 */
        /* <DEDUP_REMOVED lines=24> */
[----:B------:R-:W-:Y:S01]  /*b4e0*/  @P5 STG.E.U16 desc[UR18][R30.64], R70 ;  /* 0x000000461e005986 */ /* 0x000fe2000c101512 */
[----:B------:R-:W-:-:S04]  /*b4f0*/  LEA R20, P5, R29, R28, 0x1 ;  /* 0x0000001c1d147211 */ /* 0x000fc800078a08ff */
[----:B0-----:R-:W-:Y:S02]  /*b500*/  LEA.HI.X.SX32 R21, R29, R0, 0x1, P5 ;  /* 0x000000001d157211 */ /* 0x001fe400028f0eff */
[----:B------:R-:W-:Y:S02]  /*b510*/  PRMT R23, R70, 0x7632, R23 ;  /* 0x0000763246177816 */ /* 0x000fe40000000017 */
[----:B------:R-:W-:Y:S02]  /*b520*/  LEA R22, P6, R33, R28, 0x1 ;  /* 0x0000001c21167211 */ /* 0x000fe400078c08ff */
[----:B--2---:R-:W-:Y:S01]  /*b530*/  ISETP.LT.AND P5, PT, R2, UR5, !P0 ;  /* 0x0000000502007c0c */ /* 0x004fe2000c7a1270 */
[----:B------:R0:W-:Y:S01]  /*b540*/  @P4 STG.E.U16 desc[UR18][R20.64], R23 ;  /* 0x0000001714004986 */ /* 0x0001e2000c101512 */
[C---:B------:R-:W-:Y:S01]  /*b550*/  LOP3.LUT R2, R133.reuse, 0x74, RZ, 0xfc, !PT ;  /* 0x0000007485027812 */ /* 0x040fe200078efcff */
[----:B------:R-:W2:Y:S03]  /*b560*/  LDCU UR5, c[0x0][0x39c] ;  /* 0x00007380ff0577ac */ /* 0x000ea60008000800 */
        /* <DEDUP_REMOVED lines=8> */
[----:B----4-:R-:W-:Y:S01]  /*b5f0*/  ISETP.LT.AND P3, PT, R2, UR4, !P0 ;  /* 0x0000000402007c0c */ /* 0x010fe2000c761270 */
[----:B------:R-:W4:Y:S01]  /*b600*/  LDCU UR4, c[0x0][0x39c] ;  /* 0x00007380ff0477ac */ /* 0x000f220008000800 */
        /* <DEDUP_REMOVED lines=8> */
[----:B--2---:R-:W-:Y:S01]  /*b690*/  ISETP.LT.AND P2, PT, R2, UR5, !P0 ;  /* 0x0000000502007c0c */ /* 0x004fe2000c741270 */
[----:B------:R-:W2:Y:S01]  /*b6a0*/  LDCU UR5, c[0x0][0x39c] ;  /* 0x00007380ff0577ac */ /* 0x000ea20008000800 */
[----:B------:R-:W-:Y:S01]  /*b6b0*/  LOP3.LUT R2, R133, 0x7a, RZ, 0xfc, !PT ;  /* 0x0000007a85027812 */ /* 0x000fe200078efcff */
[----:B-1----:R1:W-:Y:S01]  /*b6c0*/  @P1 STG.E.U16 desc[UR18][R20.64], R36 ;  /* 0x0000002414001986 */ /* 0x0023e2000c101512 */
[-C--:B------:R-:W-:Y:S02]  /*b6d0*/  LEA R22, P1, R29, R28.reuse, 0x1 ;  /* 0x0000001c1d167211 */ /* 0x080fe400078208ff */
[----:B0-----:R-:W-:Y:S02]  /*b6e0*/  LEA R30, P6, R33, R28, 0x1 ;  /* 0x0000001c211e7211 */ /* 0x001fe400078c08ff */
[----:B------:R-:W-:-:S02]  /*b6f0*/  LEA.HI.X.SX32 R23, R29, R0, 0x1, P1 ;  /* 0x000000001d177211 */ /* 0x000fc400008f0eff */
[----:B------:R-:W-:Y:S01]  /*b700*/  LEA.HI.X.SX32 R31, R33, R0, 0x1, P6 ;  /* 0x00000000211f7211 */ /* 0x000fe200030f0eff */
[----:B------:R-:W-:Y:S01]  /*b710*/  IMAD R33, R72, 0x2, R33 ;  /* 0x0000000248217824 */ /* 0x000fe200078e0221 */
[----:B-1----:R-:W-:Y:S02]  /*b720*/  PRMT R21, R36, 0x7632, R21 ;  /* 0x0000763224157816 */ /* 0x002fe40000000015 */
[----:B----4-:R-:W-:Y:S01]  /*b730*/  ISETP.LT.AND P1, PT, R2, UR4, !P0 ;  /* 0x0000000402007c0c */ /* 0x010fe2000c721270 */
[----:B------:R-:W-:Y:S01]  /*b740*/  IMAD R29, R72, 0x2, R33 ;  /* 0x00000002481d7824 */ /* 0x000fe200078e0221 */
[----:B------:R-:W-:Y:S01]  /*b750*/  LEA R20, P6, R33, R28, 0x1 ;  /* 0x0000001c21147211 */ /* 0x000fe200078c08ff */
[----:B------:R0:W-:Y:S01]  /*b760*/  @P5 STG.E.U16 desc[UR18][R22.64], R21 ;  /* 0x0000001516005986 */ /* 0x0001e2000c101512 */
[C---:B------:R-:W-:Y:S01]  /*b770*/  LOP3.LUT R2, R133.reuse, 0x7c, RZ, 0xfc, !PT ;  /* 0x0000007c85027812 */ /* 0x040fe200078efcff */
[----:B------:R-:W1:Y:S02]  /*b780*/  LDCU UR4, c[0x0][0x39c] ;  /* 0x00007380ff0477ac */ /* 0x000e640008000800 */
[----:B------:R4:W-:Y:S01]  /*b790*/  @P4 STG.E.U16 desc[UR18][R30.64], R37 ;  /* 0x000000251e004986 */ /* 0x0009e2000c101512 */
[----:B---3--:R-:W-:Y:S01]  /*b7a0*/  ISETP.LT.AND P5, PT, R2, UR6, !P0 ;  /* 0x0000000602007c0c */ /* 0x008fe2000c7a1270 */
[----:B------:R-:W3:Y:S01]  /*b7b0*/  LDCU UR6, c[0x0][0x39c] ;  /* 0x00007380ff0677ac */ /* 0x000ee20008000800 */
[----:B------:R-:W-:-:S04]  /*b7c0*/  LOP3.LUT R2, R133, 0x7e, RZ, 0xfc, !PT ;  /* 0x0000007e85027812 */ /* 0x000fc800078efcff */
[----:B--2---:R-:W-:Y:S01]  /*b7d0*/  ISETP.LT.AND P4, PT, R2, UR5, !P0 ;  /* 0x0000000502007c0c */ /* 0x004fe2000c781270 */
[----:B------:R-:W2:Y:S01]  /*b7e0*/  LDCU UR5, c[0x0][0x39c] ;  /* 0x00007380ff0577ac */ /* 0x000ea20008000800 */
[----:B0-----:R-:W-:Y:S02]  /*b7f0*/  LEA.HI.X.SX32 R21, R33, R0, 0x1, P6 ;  /* 0x0000000021157211 */ /* 0x001fe400030f0eff */
[----:B------:R-:W-:Y:S02]  /*b800*/  LEA R22, P6, R29, R28, 0x1 ;  /* 0x0000001c1d167211 */ /* 0x000fe400078c08ff */
[----:B----4-:R-:W-:Y:S02]  /*b810*/  PRMT R31, R37, 0x7632, R31 ;  /* 0x00007632251f7816 */ /* 0x010fe4000000001f */
[----:B------:R-:W-:Y:S01]  /*b820*/  LEA.HI.X.SX32 R23, R29, R0, 0x1, P6 ;  /* 0x000000001d177211 */ /* 0x000fe200030f0eff */
[C---:B------:R-:W-:Y:S01]  /*b830*/  IMAD R29, R72.reuse, 0x2, R29 ;  /* 0x00000002481d7824 */ /* 0x040fe200078e021d */
[----:B------:R-:W-:Y:S01]  /*b840*/  LOP3.LUT R2, R133, 0x80, RZ, 0xfc, !PT ;  /* 0x0000008085027812 */ /* 0x000fe200078efcff */
[----:B------:R0:W-:Y:S02]  /*b850*/  @P3 STG.E.U16 desc[UR18][R20.64], R31 ;  /* 0x0000001f14003986 */ /* 0x0001e4000c101512 */
[----:B------:R-:W-:Y:S01]  /*b860*/  IMAD R33, R72, 0x2, R29 ;  /* 0x0000000248217824 */ /* 0x000fe200078e021d */
[----:B-1----:R-:W-:Y:S01]  /*b870*/  ISETP.LT.AND P3, PT, R2, UR4, !P0 ;  /* 0x0000000402007c0c */ /* 0x002fe2000c761270 */
[----:B------:R-:W-:Y:S01]  /*b880*/  @P2 STG.E.U16 desc[UR18][R22.64], R38 ;  /* 0x0000002616002986 */ /* 0x000fe2000c101512 */
[----:B------:R-:W-:Y:S01]  /*b890*/  LEA R30, P2, R29, R28, 0x1 ;  /* 0x0000001c1d1e7211 */ /* 0x000fe200078408ff */
[----:B------:R-:W1:Y:S01]  /*b8a0*/  LDCU UR4, c[0x0][0x39c] ;  /* 0x00007380ff0477ac */ /* 0x000e620008000800 */
[----:B------:R-:W-:-:S02]  /*b8b0*/  LOP3.LUT R2, R133, 0x82, RZ, 0xfc, !PT ;  /* 0x0000008285027812 */ /* 0x000fc400078efcff */
        /* <DEDUP_REMOVED lines=15> */
[----:B-1----:R-:W-:Y:S01]  /*b9b0*/  ISETP.LT.AND P5, PT, R2, UR4, !P0 ;  /* 0x0000000402007c0c */ /* 0x002fe2000c7a1270 */
[----:B------:R-:W1:Y:S01]  /*b9c0*/  LDCU UR4, c[0x0][0x39c] ;  /* 0x00007380ff0477ac */ /* 0x000e620008000800 */
        /* <DEDUP_REMOVED lines=11> */
[----:B------:R-:W-:Y:S01]  /*ba80*/  @P3 STG.E.U16 desc[UR18][R30.64], R48 ;  /* 0x000000301e003986 */ /* 0x000fe2000c101512 */
[----:B------:R-:W-:-:S04]  /*ba90*/  LEA R20, P3, R29, R28, 0x1 ;  /* 0x0000001c1d147211 */ /* 0x000fc800078608ff */
[----:B0-----:R-:W-:Y:S02]  /*baa0*/  LEA.HI.X.SX32 R21, R29, R0, 0x1, P3 ;  /* 0x000000001d157211 */ /* 0x001fe400018f0eff */
[----:B------:R-:W-:Y:S02]  /*bab0*/  PRMT R23, R48, 0x7632, R23 ;  /* 0x0000763230177816 */ /* 0x000fe40000000017 */
[----:B------:R-:W-:Y:S02]  /*bac0*/  LEA R22, P6, R33, R28, 0x1 ;  /* 0x0000001c21167211 */ /* 0x000fe400078c08ff */
[----:B-1----:R-:W-:Y:S01]  /*bad0*/  ISETP.LT.AND P3, PT, R2, UR4, !P0 ;  /* 0x0000000402007c0c */ /* 0x002fe2000c761270 */
[----:B------:R0:W-:Y:S01]  /*bae0*/  @P2 STG.E.U16 desc[UR18][R20.64], R23 ;  /* 0x0000001714002986 */ /* 0x0001e2000c101512 */
[C---:B------:R-:W-:Y:S01]  /*baf0*/  LOP3.LUT R2, R133.reuse, 0x8c, RZ, 0xfc, !PT ;  /* 0x0000008c85027812 */ /* 0x040fe200078efcff */
[----:B------:R-:W1:Y:S03]  /*bb00*/  LDCU UR4, c[0x0][0x39c] ;  /* 0x00007380ff0477ac */ /* 0x000e660008000800 */
        /* <DEDUP_REMOVED lines=18> */
[----:B-1----:R-:W-:Y:S01]  /*bc30*/  ISETP.LT.AND P5, PT, R2, UR4, !P0 ;  /* 0x0000000402007c0c */ /* 0x002fe2000c7a1270 */
[----:B------:R-:W1:Y:S01]  /*bc40*/  LDCU UR4, c[0x0][0x39c] ;  /* 0x00007380ff0477ac */ /* 0x000e620008000800 */
[----:B------:R-:W-:Y:S01]  /*bc50*/  LOP3.LUT R2, R133, 0x92, RZ, 0xfc, !PT ;  /* 0x0000009285027812 */ /* 0x000fe200078efcff */
[----:B------:R4:W-:Y:S01]  /*bc60*/  @P4 STG.E.U16 desc[UR18][R20.64], R50 ;  /* 0x0000003214004986 */ /* 0x0009e2000c101512 */
[-C--:B------:R-:W-:Y:S02]  /*bc70*/  LEA R22, P4, R29, R28.reuse, 0x1 ;  /* 0x0000001c1d167211 */ /* 0x080fe400078808ff */
[----:B0-----:R-:W-:Y:S02]  /*bc80*/  LEA R30, P6, R33, R28, 0x1 ;  /* 0x0000001c211e7211 */ /* 0x001fe400078c08ff */
[----:B------:R-:W-:-:S02]  /*bc90*/  LEA.HI.X.SX32 R23, R29, R0, 0x1, P4 ;  /* 0x000000001d177211 */ /* 0x000fc400020f0eff */
[----:B------:R-:W-:Y:S01]  /*bca0*/  LEA.HI.X.SX32 R31, R33, R0, 0x1, P6 ;  /* 0x00000000211f7211 */ /* 0x000fe200030f0eff */
[----:B------:R-:W-:Y:S01]  /*bcb0*/  IMAD R33, R72, 0x2, R33 ;  /* 0x0000000248217824 */ /* 0x000fe200078e0221 */
[----:B----4-:R-:W-:Y:S02]  /*bcc0*/  PRMT R21, R50, 0x7632, R21 ;  /* 0x0000763232157816 */ /* 0x010fe40000000015 */
        /* <DEDUP_REMOVED lines=10> */
[----:B-1----:R-:W-:Y:S01]  /*bd70*/  ISETP.LT.AND P2, PT, R2, UR4, !P0 ;  /* 0x0000000402007c0c */ /* 0x002fe2000c741270 */
[----:B------:R-:W1:Y:S01]  /*bd80*/  LDCU UR4, c[0x0][0x39c] ;  /* 0x00007380ff0477ac */ /* 0x000e620008000800 */
        /* <DEDUP_REMOVED lines=78> */
[----:B-1----:R-:W-:Y:S01]  /*c270*/  ISETP.LT.AND P2, PT, R2, UR4, !P0 ;  /* 0x0000000402007c0c */ /* 0x002fe2000c741270 */
        /* <DEDUP_REMOVED lines=13> */
[----:B------:R-:W-:Y:S01]  /*c350*/  LOP3.LUT R2, R133, 0xb0, RZ, 0xfc, !PT ;  /* 0x000000b085027812 */ /* 0x000fe200078efcff */
[----:B------:R0:W-:Y:S01]  /*c360*/  @P4 STG.E.U16 desc[UR18][R20.64], R32 ;  /* 0x0000002014004986 */ /* 0x0001e2000c101512 */
[----:B------:R-:W-:Y:S01]  /*c370*/  LEA.HI.X.SX32 R23, R29, R0, 0x1, P6 ;  /* 0x000000001d177211 */ /* 0x000fe200030f0eff */
[----:B------:R-:W-:Y:S01]  /*c380*/  IMAD R29, R72, 0x2, R29 ;  /* 0x00000002481d7824 */ /* 0x000fe200078e021d */
[----:B-1----:R-:W-:Y:S01]  /*c390*/  ISETP.LT.AND P4, PT, R2, UR4, !P0 ;  /* 0x0000000402007c0c */ /* 0x002fe2000c781270 */
[----:B------:R-:W1:Y:S01]  /*c3a0*/  LDCU UR4, c[0x0][0x39c] ;  /* 0x00007380ff0477ac */ /* 0x000e620008000800 */
[----:B------:R-:W-:Y:S01]  /*c3b0*/  LOP3.LUT R2, R133, 0xb2, RZ, 0xfc, !PT ;  /* 0x000000b285027812 */ /* 0x000fe200078efcff */
[----:B------:R-:W-:Y:S01]  /*c3c0*/  @P3 STG.E.U16 desc[UR18][R22.64], R6 ;  /* 0x0000000616003986 */ /* 0x000fe2000c101512 */
[----:B------:R-:W-:Y:S01]  /*c3d0*/  LEA R4, P3, R29, R28, 0x1 ;  /* 0x0000001c1d047211 */ /* 0x000fe200078608ff */
[----:B----4-:R-:W-:-:S03]  /*c3e0*/  IMAD R31, R72, 0x2, R29 ;  /* 0x00000002481f7824 */ /* 0x010fc600078e021d */
[----:B------:R-:W-:Y:S02]  /*c3f0*/  LEA.HI.X.SX32 R5, R29, R0, 0x1, P3 ;  /* 0x000000001d057211 */ /* 0x000fe400018f0eff */
[----:B0-----:R-:W-:Y:S02]  /*c400*/  PRMT R21, R6, 0x7632, R21 ;  /* 0x0000763206157816 */ /* 0x001fe40000000015 */
        /* <DEDUP_REMOVED lines=25> */
[-C--:B------:R-:W-:Y:S01]  /*c5a0*/  LEA R20, P6, R31, R28.reuse, 0x1 ;  /* 0x0000001c1f147211 */ /* 0x080fe200078c08ff */
[----:B------:R4:W-:Y:S01]  /*c5b0*/  @P4 STG.E.U16 desc[UR18][R4.64], R8 ;  /* 0x0000000804004986 */ /* 0x0009e2000c101512 */
[----:B------:R-:W-:Y:S02]  /*c5c0*/  LEA R6, P4, R29, R28, 0x1 ;  /* 0x0000001c1d067211 */ /* 0x000fe400078808ff */
[----:B------:R-:W-:Y:S02]  /*c5d0*/  LOP3.LUT R2, R133, 0xba, RZ, 0xfc, !PT ;  /* 0x000000ba85027812 */ /* 0x000fe400078efcff */
[----:B------:R-:W-:-:S02]  /*c5e0*/  LEA.HI.X.SX32 R7, R29, R0, 0x1, P4 ;  /* 0x000000001d077211 */ /* 0x000fc400020f0eff */
[----:B-1----:R-:W-:Y:S01]  /*c5f0*/  ISETP.LT.AND P4, PT, R2, UR4, !P0 ;  /* 0x0000000402007c0c */ /* 0x002fe2000c781270 */
[----:B------:R-:W1:Y:S01]  /*c600*/  LDCU UR4, c[0x0][0x39c] ;  /* 0x00007380ff0477ac */ /* 0x000e620008000800 */
[----:B0-----:R-:W-:Y:S01]  /*c610*/  LEA.HI.X.SX32 R21, R31, R0, 0x1, P6 ;  /* 0x000000001f157211 */ /* 0x001fe200030f0eff */
[----:B------:R-:W-:Y:S01]  /*c620*/  IMAD R31, R72, 0x2, R31 ;  /* 0x00000002481f7824 */ /* 0x000fe200078e021f */
[----:B------:R-:W-:Y:S02]  /*c630*/  LOP3.LUT R2, R133, 0xbc, RZ, 0xfc, !PT ;  /* 0x000000bc85027812 */ /* 0x000fe400078efcff */
[----:B----4-:R-:W-:Y:S01]  /*c640*/  PRMT R5, R8, 0x7632, R5 ;  /* 0x0000763208057816 */ /* 0x010fe20000000005 */
[----:B------:R-:W-:Y:S01]  /*c650*/  IMAD R23, R72, 0x2, R31 ;  /* 0x0000000248177824 */ /* 0x000fe200078e021f */
[----:B------:R-:W-:Y:S02]  /*c660*/  LEA R4, P6, R31, R28, 0x1 ;  /* 0x0000001c1f047211 */ /* 0x000fe400078c08ff */
[----:B------:R-:W-:Y:S01]  /*c670*/  PRMT R22, R9, 0x7632, R22 ;  /* 0x0000763209167816 */ /* 0x000fe20000000016 */
[----:B------:R0:W-:Y:S01]  /*c680*/  @P3 STG.E.U16 desc[UR18][R6.64], R5 ;  /* 0x0000000506003986 */ /* 0x0001e2000c101512 */
[----:B---3--:R-:W-:Y:S01]  /*c690*/  ISETP.LT.AND P3, PT, R2, UR6, !P0 ;  /* 0x0000000602007c0c */ /* 0x008fe2000c761270 */
[----:B------:R-:W3:Y:S01]  /*c6a0*/  LDCU UR6, c[0x0][0x39c] ;  /* 0x00007380ff0677ac */ /* 0x000ee20008000800 */
[C---:B------:R-:W-:Y:S01]  /*c6b0*/  LOP3.LUT R2, R133.reuse, 0xbe, RZ, 0xfc, !PT ;  /* 0x000000be85027812 */ /* 0x040fe200078efcff */
[----:B------:R4:W-:Y:S03]  /*c6c0*/  @P2 STG.E.U16 desc[UR18][R20.64], R9 ;  /* 0x0000000914002986 */ /* 0x0009e6000c101512 */
[----:B--2---:R-:W-:Y:S01]  /*c6d0*/  ISETP.LT.AND P2, PT, R2, UR5, !P0 ;  /* 0x0000000502007c0c */ /* 0x004fe2000c741270 */
[----:B------:R-:W2:Y:S01]  /*c6e0*/  LDCU UR5, c[0x0][0x39c] ;  /* 0x00007380ff0577ac */ /* 0x000ea20008000800 */
[----:B------:R-:W-:-:S02]  /*c6f0*/  LOP3.LUT R2, R133, 0xc0, RZ, 0xfc, !PT ;  /* 0x000000c085027812 */ /* 0x000fc400078efcff */
[----:B0-----:R-:W-:Y:S02]  /*c700*/  LEA.HI.X.SX32 R5, R31, R0, 0x1, P6 ;  /* 0x000000001f057211 */ /* 0x001fe400030f0eff */
[----:B------:R-:W-:-:S03]  /*c710*/  LEA R6, P6, R23, R28, 0x1 ;  /* 0x0000001c17067211 */ /* 0x000fc600078c08ff */
        /* <DEDUP_REMOVED lines=38> */
[----:B------:R-:W-:-:S04]  /*c980*/  LEA R4, P1, R23, R28, 0x1 ;  /* 0x0000001c17047211 */ /* 0x000fc800078208ff */
[----:B0-----:R-:W-:Y:S02]  /*c990*/  LEA.HI.X.SX32 R5, R23, R0, 0x1, P1 ;  /* 0x0000000017057211 */ /* 0x001fe400008f0eff */
[----:B------:R-:W-:Y:S02]  /*c9a0*/  PRMT R7, R12, 0x7632, R7 ;  /* 0x000076320c077816 */ /* 0x000fe40000000007 */
[----:B------:R-:W-:Y:S02]  /*c9b0*/  LEA R6, P6, R11, R28, 0x1 ;  /* 0x0000001c0b067211 */ /* 0x000fe400078c08ff */
[----:B-1----:R-:W-:Y:S01]  /*c9c0*/  ISETP.LT.AND P1, PT, R2, UR4, !P0 ;  /* 0x0000000402007c0c */ /* 0x002fe2000c721270 */
[----:B------:R0:W-:Y:S01]  /*c9d0*/  @P5 STG.E.U16 desc[UR18][R4.64], R7 ;  /* 0x0000000704005986 */ /* 0x0001e2000c101512 */
[C---:B------:R-:W-:Y:S01]  /*c9e0*/  LOP3.LUT R2, R133.reuse, 0xcc, RZ, 0xfc, !PT ;  /* 0x000000cc85027812 */ /* 0x040fe200078efcff */
[----:B------:R-:W1:Y:S01]  /*c9f0*/  LDCU UR4, c[0x0][0x39c] ;  /* 0x00007380ff0477ac */ /* 0x000e620008000800 */
[----:B----4-:R-:W-:-:S02]  /*ca00*/  LOP3.LUT R12, R133, 0xfe, RZ, 0xfc, !PT ;  /* 0x000000fe850c7812 */ /* 0x010fc400078efcff */
[----:B---3--:R-:W-:Y:S01]  /*ca10*/  ISETP.LT.AND P5, PT, R2, UR6, !P0 ;  /* 0x0000000602007c0c */ /* 0x008fe2000c7a1270 */
[----:B------:R-:W3:Y:S01]  /*ca20*/  LDCU UR6, c[0x0][0x39c] ;  /* 0x00007380ff0677ac */ /* 0x000ee20008000800 */
[----:B------:R-:W-:Y:S02]  /*ca30*/  LOP3.LUT R2, R133, 0xce, RZ, 0xfc, !PT ;  /* 0x000000ce85027812 */ /* 0x000fe400078efcff */
        /* <DEDUP_REMOVED lines=22> */
[----:B----4-:R-:W-:Y:S01]  /*cba0*/  PRMT R5, R14, 0x7632, R5 ;  /* 0x000076320e057816 */ /* 0x010fe20000000005 */
[----:B------:R0:W4:Y:S01]  /*cbb0*/  LDS.128 R20, [R3+0x1000] ;  /* 0x0010000003147984 */ /* 0x0001220000000c00 */
[----:B------:R-:W-:Y:S01]  /*cbc0*/  LEA.HI.X.SX32 R9, R11, R0, 0x1, P6 ;  /* 0x000000000b097211 */ /* 0x000fe200030f0eff */
[----:B------:R-:W-:Y:S01]  /*cbd0*/  IMAD R11, R72, 0x2, R11 ;  /* 0x00000002480b7824 */ /* 0x000fe200078e020b */
[----:B--2---:R-:W-:Y:S01]  /*cbe0*/  ISETP.LT.AND P2, PT, R2, UR5, !P0 ;  /* 0x0000000502007c0c */ /* 0x004fe2000c741270 */
[----:B------:R-:W2:Y:S01]  /*cbf0*/  LDCU UR5, c[0x0][0x39c] ;  /* 0x00007380ff0577ac */ /* 0x000ea20008000800 */
[----:B------:R-:W-:Y:S01]  /*cc00*/  LOP3.LUT R2, R133, 0xd4, RZ, 0xfc, !PT ;  /* 0x000000d485027812 */ /* 0x000fe200078efcff */
[----:B------:R5:W-:Y:S01]  /*cc10*/  @P1 STG.E.U16 desc[UR18][R6.64], R5 ;  /* 0x0000000506001986 */ /* 0x000be2000c101512 */
[----:B------:R-:W-:Y:S01]  /*cc20*/  LEA R4, P6, R11, R28, 0x1 ;  /* 0x0000001c0b047211 */ /* 0x000fe200078c08ff */
[----:B------:R-:W-:Y:S01]  /*cc30*/  IMAD R13, R72, 0x2, R11 ;  /* 0x00000002480d7824 */ /* 0x000fe200078e020b */
[----:B---3--:R-:W-:Y:S01]  /*cc40*/  ISETP.LT.AND P1, PT, R2, UR6, !P0 ;  /* 0x0000000602007c0c */ /* 0x008fe2000c721270 */
[----:B------:R3:W-:Y:S01]  /*cc50*/  @P5 STG.E.U16 desc[UR18][R8.64], R15 ;  /* 0x0000000f08005986 */ /* 0x0007e2000c101512 */
[----:B------:R-:W-:Y:S01]  /*cc60*/  LOP3.LUT R2, R133, 0xd6, RZ, 0xfc, !PT ;  /* 0x000000d685027812 */ /* 0x000fe200078efcff */
[----:B------:R-:W4:Y:S01]  /*cc70*/  LDCU UR6, c[0x0][0x39c] ;  /* 0x00007380ff0677ac */ /* 0x000f220008000800 */
[----:B0-----:R-:W-:-:S02]  /*cc80*/  PRMT R3, R26, 0x7632, R3 ;  /* 0x000076321a037816 */ /* 0x001fc40000000003 */
[----:B-1----:R-:W-:Y:S01]  /*cc90*/  ISETP.LT.AND P5, PT, R2, UR4, !P0 ;  /* 0x0000000402007c0c */ /* 0x002fe2000c7a1270 */
[----:B------:R-:W0:Y:S01]  /*cca0*/  LDCU UR4, c[0x0][0x39c] ;  /* 0x00007380ff0477ac */ /* 0x000e220008000800 */
[----:B------:R-:W-:Y:S02]  /*ccb0*/  LOP3.LUT R2, R133, 0xd8, RZ, 0xfc, !PT ;  /* 0x000000d885027812 */ /* 0x000fe400078efcff */
[----:B-----5:R-:W-:Y:S02]  /*ccc0*/  LEA.HI.X.SX32 R5, R11, R0, 0x1, P6 ;  /* 0x000000000b057211 */ /* 0x020fe400030f0eff */
[----:B------:R-:W-:Y:S02]  /*ccd0*/  LEA R6, P6, R13, R28, 0x1 ;  /* 0x0000001c0d067211 */ /* 0x000fe400078c08ff */
[----:B---3--:R-:W-:Y:S02]  /*cce0*/  PRMT R9, R15, 0x7632, R9 ;  /* 0x000076320f097816 */ /* 0x008fe40000000009 */
[----:B------:R-:W-:Y:S01]  /*ccf0*/  LEA.HI.X.SX32 R7, R13, R0, 0x1, P6 ;  /* 0x000000000d077211 */ /* 0x000fe200030f0eff */
[----:B------:R-:W-:-:S02]  /*cd00*/  IMAD R13, R72, 0x2, R13 ;  /* 0x00000002480d7824 */ /* 0x000fc400078e020d */
[----:B------:R1:W-:Y:S01]  /*cd10*/  @P4 STG.E.U16 desc[UR18][R4.64], R9 ;  /* 0x0000000904004986 */ /* 0x0003e2000c101512 */
[----:B--2---:R-:W-:Y:S01]  /*cd20*/  ISETP.LT.AND P4, PT, R2, UR5, !P0 ;  /* 0x0000000502007c0c */ /* 0x004fe2000c781270 */
[----:B------:R-:W2:Y:S01]  /*cd30*/  LDCU UR5, c[0x0][0x39c] ;  /* 0x00007380ff0577ac */ /* 0x000ea20008000800 */
[----:B------:R-:W-:Y:S01]  /*cd40*/  IMAD R11, R72, 0x2, R13 ;  /* 0x00000002480b7824 */ /* 0x000fe200078e020d */
[----:B------:R-:W-:Y:S01]  /*cd50*/  @P3 STG.E.U16 desc[UR18][R6.64], R16 ;  /* 0x0000001006003986 */ /* 0x000fe2000c101512 */
[----:B------:R-:W-:Y:S02]  /*cd60*/  LEA R8, P3, R13, R28, 0x1 ;  /* 0x0000001c0d087211 */ /* 0x000fe400078608ff */
[----:B------:R-:W-:Y:S02]  /*cd70*/  LOP3.LUT R2, R133, 0xda, RZ, 0xfc, !PT ;  /* 0x000000da85027812 */ /* 0x000fe400078efcff */
[----:B-1----:R-:W-:Y:S02]  /*cd80*/  LEA.HI.X.SX32 R9, R13, R0, 0x1, P3 ;  /* 0x000000000d097211 */ /* 0x002fe400018f0eff */
[----:B------:R-:W-:-:S02]  /*cd90*/  PRMT R5, R16, 0x7632, R5 ;  /* 0x0000763210057816 */ /* 0x000fc40000000005 */
[----:B------:R-:W-:Y:S02]  /*cda0*/  LEA R4, P6, R11, R28, 0x1 ;  /* 0x0000001c0b047211 */ /* 0x000fe400078c08ff */
[----:B0-----:R-:W-:Y:S01]  /*cdb0*/  ISETP.LT.AND P3, PT, R2, UR4, !P0 ;  /* 0x0000000402007c0c */ /* 0x001fe2000c761270 */
[----:B------:R0:W-:Y:S01]  /*cdc0*/  @P2 STG.E.U16 desc[UR18][R8.64], R5 ;  /* 0x0000000508002986 */ /* 0x0001e2000c101512 */
[C---:B------:R-:W-:Y:S01]  /*cdd0*/  LOP3.LUT R2, R133.reuse, 0xdc, RZ, 0xfc, !PT ;  /* 0x000000dc85027812 */ /* 0x040fe200078efcff */
[----:B------:R-:W1:Y:S03]  /*cde0*/  LDCU UR4, c[0x0][0x39c] ;  /* 0x00007380ff0477ac */ /* 0x000e660008000800 */
[----:B----4-:R-:W-:Y:S01]  /*cdf0*/  ISETP.LT.AND P2, PT, R2, UR6, !P0 ;  /* 0x0000000602007c0c */ /* 0x010fe2000c741270 */
        /* <DEDUP_REMOVED lines=34> */
[----:B------:R0:W-:Y:S01]  /*d020*/  @P2 STG.E.U16 desc[UR18][R6.64], R19 ;  /* 0x0000001306002986 */ /* 0x0001e2000c101512 */
[C---:B------:R-:W-:Y:S01]  /*d030*/  LEA R8, P6, R11.reuse, R28, 0x1 ;  /* 0x0000001c0b087211 */ /* 0x040fe200078c08ff */
[----:B------:R-:W-:Y:S01]  /*d040*/  IMAD R13, R72, 0x2, R11 ;  /* 0x00000002480d7824 */ /* 0x000fe200078e020b */
        /* <DEDUP_REMOVED lines=16> */
[----:B------:R-:W-:Y:S02]  /*d150*/  LEA R8, P6, R11, R28, 0x1 ;  /* 0x0000001c0b087211 */ /* 0x000fe400078c08ff */
[----:B----4-:R-:W-:Y:S02]  /*d160*/  PRMT R5, R24, 0x7632, R5 ;  /* 0x0000763218057816 */ /* 0x010fe40000000005 */
[----:B-1----:R-:W-:Y:S01]  /*d170*/  ISETP.LT.AND P5, PT, R2, UR4, !P0 ;  /* 0x0000000402007c0c */ /* 0x002fe2000c7a1270 */
[----:B------:R-:W0:Y:S01]  /*d180*/  LDCU UR4, c[0x0][0x39c] ;  /* 0x00007380ff0477ac */ /* 0x000e220008000800 */
[----:B------:R-:W-:Y:S01]  /*d190*/  LOP3.LUT R2, R133, 0xec, RZ, 0xfc, !PT ;  /* 0x000000ec85027812 */ /* 0x000fe200078efcff */
[----:B------:R1:W-:Y:S01]  /*d1a0*/  @P4 STG.E.U16 desc[UR18][R6.64], R5 ;  /* 0x0000000506004986 */ /* 0x0003e2000c101512 */
[----:B------:R-:W-:Y:S01]  /*d1b0*/  LEA.HI.X.SX32 R9, R11, R0, 0x1, P6 ;  /* 0x000000000b097211 */ /* 0x000fe200030f0eff */
[----:B------:R-:W-:Y:S01]  /*d1c0*/  IMAD R11, R72, 0x2, R11 ;  /* 0x00000002480b7824 */ /* 0x000fe200078e020b */
[----:B---3--:R-:W-:Y:S01]  /*d1d0*/  ISETP.LT.AND P4, PT, R2, UR6, !P0 ;  /* 0x0000000602007c0c */ /* 0x008fe2000c781270 */
[----:B------:R-:W3:Y:S01]  /*d1e0*/  LDCU UR6, c[0x0][0x39c] ;  /* 0x00007380ff0677ac */ /* 0x000ee20008000800 */
[----:B------:R-:W-:Y:S01]  /*d1f0*/  LOP3.LUT R2, R133, 0xee, RZ, 0xfc, !PT ;  /* 0x000000ee85027812 */ /* 0x000fe200078efcff */
[----:B------:R4:W-:Y:S01]  /*d200*/  @P3 STG.E.U16 desc[UR18][R8.64], R25 ;  /* 0x0000001908003986 */ /* 0x0009e2000c101512 */
[----:B------:R-:W-:Y:S01]  /*d210*/  LEA R4, P6, R11, R28, 0x1 ;  /* 0x0000001c0b047211 */ /* 0x000fe200078c08ff */
[----:B------:R-:W-:Y:S01]  /*d220*/  IMAD R13, R72, 0x2, R11 ;  /* 0x00000002480d7824 */ /* 0x000fe200078e020b */
[----:B--2---:R-:W-:Y:S01]  /*d230*/  ISETP.LT.AND P3, PT, R2, UR5, !P0 ;  /* 0x0000000502007c0c */ /* 0x004fe2000c761270 */
[----:B------:R-:W2:Y:S01]  /*d240*/  LDCU UR5, c[0x0][0x39c] ;  /* 0x00007380ff0577ac */ /* 0x000ea20008000800 */
[----:B------:R-:W-:-:S02]  /*d250*/  LOP3.LUT R2, R133, 0xf0, RZ, 0xfc, !PT ;  /* 0x000000f085027812 */ /* 0x000fc400078efcff */
[----:B-1----:R-:W-:Y:S02]  /*d260*/  LEA.HI.X.SX32 R5, R11, R0, 0x1, P6 ;  /* 0x000000000b057211 */ /* 0x002fe400030f0eff */
[----:B------:R-:W-:Y:S02]  /*d270*/  LEA R6, P6, R13, R28, 0x1 ;  /* 0x0000001c0d067211 */ /* 0x000fe400078c08ff */
[----:B----4-:R-:W-:Y:S02]  /*d280*/  PRMT R9, R25, 0x7632, R9 ;  /* 0x0000763219097816 */ /* 0x010fe40000000009 */
[----:B------:R-:W-:Y:S01]  /*d290*/  LEA.HI.X.SX32 R7, R13, R0, 0x1, P6 ;  /* 0x000000000d077211 */ /* 0x000fe200030f0eff */
[----:B------:R-:W-:Y:S02]  /*d2a0*/  IMAD R13, R72, 0x2, R13 ;  /* 0x00000002480d7824 */ /* 0x000fe400078e020d */
[----:B------:R1:W-:Y:S01]  /*d2b0*/  @P2 STG.E.U16 desc[UR18][R4.64], R9 ;  /* 0x0000000904002986 */ /* 0x0003e2000c101512 */
[----:B0-----:R-:W-:Y:S01]  /*d2c0*/  ISETP.LT.AND P2, PT, R2, UR4, !P0 ;  /* 0x0000000402007c0c */ /* 0x001fe2000c741270 */
[----:B------:R-:W0:Y:S01]  /*d2d0*/  LDCU UR4, c[0x0][0x39c] ;  /* 0x00007380ff0477ac */ /* 0x000e220008000800 */
[----:B------:R-:W-:Y:S01]  /*d2e0*/  LOP3.LUT R2, R133, 0xf2, RZ, 0xfc, !PT ;  /* 0x000000f285027812 */ /* 0x000fe200078efcff */
[----:B------:R-:W-:Y:S01]  /*d2f0*/  @P1 STG.E.U16 desc[UR18][R6.64], R26 ;  /* 0x0000001a06001986 */ /* 0x000fe2000c101512 */
[----:B------:R-:W-:Y:S01]  /*d300*/  LEA R8, P1, R13, R28, 0x1 ;  /* 0x0000001c0d087211 */ /* 0x000fe200078208ff */
[----:B------:R-:W-:-:S03]  /*d310*/  IMAD R11, R72, 0x2, R13 ;  /* 0x00000002480b7824 */ /* 0x000fc600078e020d */
[----:B-1----:R-:W-:Y:S02]  /*d320*/  LEA.HI.X.SX32 R9, R13, R0, 0x1, P1 ;  /* 0x000000000d097211 */ /* 0x002fe400008f0eff */
[----:B--2---:R-:W-:Y:S01]  /*d330*/  ISETP.LT.AND P1, PT, R2, UR5, !P0 ;  /* 0x0000000502007c0c */ /* 0x004fe2000c721270 */
[----:B------:R-:W1:Y:S01]  /*d340*/  LDCU UR5, c[0x0][0x39c] ;  /* 0x00007380ff0577ac */ /* 0x000e620008000800 */
[----:B------:R-:W-:Y:S01]  /*d350*/  LEA R2, P6, R11, R28, 0x1 ;  /* 0x0000001c0b027211 */ /* 0x000fe200078c08ff */
[----:B------:R2:W-:Y:S01]  /*d360*/  @P5 STG.E.U16 desc[UR18][R8.64], R3 ;  /* 0x0000000308005986 */ /* 0x0005e2000c101512 */
[C---:B------:R-:W-:Y:S02]  /*d370*/  LOP3.LUT R4, R133.reuse, 0xf4, RZ, 0xfc, !PT ;  /* 0x000000f485047812 */ /* 0x040fe400078efcff */
[----:B------:R-:W-:Y:S02]  /*d380*/  LOP3.LUT R5, R133, 0xf6, RZ, 0xfc, !PT ;  /* 0x000000f685057812 */ /* 0x000fe400078efcff */
[----:B---3--:R-:W-:-:S02]  /*d390*/  ISETP.LT.AND P5, PT, R4, UR6, !P0 ;  /* 0x0000000604007c0c */ /* 0x008fc4000c7a1270 */
[----:B--2---:R-:W-:Y:S01]  /*d3a0*/  LEA.HI.X.SX32 R3, R11, R0, 0x1, P6 ;  /* 0x000000000b037211 */ /* 0x004fe200030f0eff */
[----:B------:R-:W-:Y:S01]  /*d3b0*/  IMAD R11, R72, 0x2, R11 ;  /* 0x00000002480b7824 */ /* 0x000fe200078e020b */
[----:B------:R-:W-:-:S03]  /*d3c0*/  LOP3.LUT R8, R133, 0xf8, RZ, 0xfc, !PT ;  /* 0x000000f885087812 */ /* 0x000fc600078efcff */
[C---:B------:R-:W-:Y:S01]  /*d3d0*/  IMAD R7, R72.reuse, 0x2, R11 ;  /* 0x0000000248077824 */ /* 0x040fe200078e020b */
[----:B------:R-:W-:Y:S01]  /*d3e0*/  LEA R4, P6, R11, R28, 0x1 ;  /* 0x0000001c0b047211 */ /* 0x000fe200078c08ff */
[----:B------:R2:W-:Y:S01]  /*d3f0*/  @P4 STG.E.U16 desc[UR18][R2.64], R27 ;  /* 0x0000001b02004986 */ /* 0x0005e2000c101512 */
[----:B0-----:R-:W-:Y:S01]  /*d400*/  ISETP.LT.AND P4, PT, R5, UR4, !P0 ;  /* 0x0000000405007c0c */ /* 0x001fe2000c781270 */
[----:B------:R-:W0:Y:S01]  /*d410*/  LDCU UR4, c[0x0][0x39c] ;  /* 0x00007380ff0477ac */ /* 0x000e220008000800 */
[----:B------:R-:W-:Y:S01]  /*d420*/  LEA.HI.X.SX32 R5, R11, R0, 0x1, P6 ;  /* 0x000000000b057211 */ /* 0x000fe200030f0eff */
[----:B------:R-:W-:Y:S01]  /*d430*/  IMAD R9, R72, 0x2, R7 ;  /* 0x0000000248097824 */ /* 0x000fe200078e0207 */
[----:B------:R-:W-:-:S03]  /*d440*/  LEA R6, P6, R7, R28, 0x1 ;  /* 0x0000001c07067211 */ /* 0x000fc600078c08ff */
[C---:B------:R-:W-:Y:S01]  /*d450*/  IMAD R11, R72.reuse, 0x2, R9 ;  /* 0x00000002480b7824 */ /* 0x040fe200078e0209 */
[----:B------:R-:W-:Y:S02]  /*d460*/  LEA.HI.X.SX32 R7, R7, R0, 0x1, P6 ;  /* 0x0000000007077211 */ /* 0x000fe400030f0eff */
[----:B--2---:R-:W-:Y:S01]  /*d470*/  PRMT R3, R27, 0x7632, R3 ;  /* 0x000076321b037816 */ /* 0x004fe20000000003 */
[----:B------:R-:W-:-:S04]  /*d480*/  IMAD R13, R72, 0x2, R11 ;  /* 0x00000002480d7824 */ /* 0x000fc800078e020b */
[----:B------:R2:W-:Y:S01]  /*d490*/  @P3 STG.E.U16 desc[UR18][R4.64], R3 ;  /* 0x0000000304003986 */ /* 0x0005e2000c101512 */
[----:B-1----:R-:W-:Y:S01]  /*d4a0*/  ISETP.LT.AND P3, PT, R8, UR5, !P0 ;  /* 0x0000000508007c0c */ /* 0x002fe2000c761270 */
[----:B------:R-:W1:Y:S01]  /*d4b0*/  LDCU UR5, c[0x0][0x39c] ;  /* 0x00007380ff0577ac */ /* 0x000e620008000800 */
[----:B------:R-:W-:Y:S01]  /*d4c0*/  LOP3.LUT R8, R133, 0xfa, RZ, 0xfc, !PT ;  /* 0x000000fa85087812 */ /* 0x000fe200078efcff */
[----:B------:R3:W-:Y:S01]  /*d4d0*/  @P2 STG.E.U16 desc[UR18][R6.64], R20 ;  /* 0x0000001406002986 */ /* 0x0007e2000c101512 */
[----:B------:R-:W-:Y:S02]  /*d4e0*/  LEA R2, P2, R9, R28, 0x1 ;  /* 0x0000001c09027211 */ /* 0x000fe400078408ff */
[----:B------:R-:W-:Y:S02]  /*d4f0*/  LOP3.LUT R133, R133, 0xfc, RZ, 0xfc, !PT ;  /* 0x000000fc85857812 */ /* 0x000fe400078efcff */
[----:B--2---:R-:W-:Y:S01]  /*d500*/  LEA.HI.X.SX32 R3, R9, R0, 0x1, P2 ;  /* 0x0000000009037211 */ /* 0x004fe200010f0eff */
[----:B------:R-:W-:Y:S01]  /*d510*/  IMAD R9, R72, 0x2, R13 ;  /* 0x0000000248097824 */ /* 0x000fe200078e020d */
[----:B------:R-:W-:-:S02]  /*d520*/  PRMT R5, R20, 0x7632, R5 ;  /* 0x0000763214057816 */ /* 0x000fc40000000005 */
[----:B0-----:R-:W-:Y:S01]  /*d530*/  ISETP.LT.AND P2, PT, R8, UR4, !P0 ;  /* 0x0000000408007c0c */ /* 0x001fe2000c741270 */
[C---:B------:R-:W-:Y:S01]  /*d540*/  IMAD R15, R72.reuse, 0x2, R9 ;  /* 0x00000002480f7824 */ /* 0x040fe200078e0209 */
[----:B------:R-:W0:Y:S01]  /*d550*/  LDCU UR4, c[0x0][0x39c] ;  /* 0x00007380ff0477ac */ /* 0x000e220008000800 */
[----:B------:R2:W-:Y:S01]  /*d560*/  @P1 STG.E.U16 desc[UR18][R2.64], R5 ;  /* 0x0000000502001986 */ /* 0x0005e2000c101512 */
[-C--:B------:R-:W-:Y:S01]  /*d570*/  LEA R4, P1, R11, R28.reuse, 0x1 ;  /* 0x0000001c0b047211 */ /* 0x080fe200078208ff */
[----:B------:R-:W-:Y:S01]  /*d580*/  IMAD R17, R72, 0x2, R15 ;  /* 0x0000000248117824 */ /* 0x000fe200078e020f */
[----:B---3--:R-:W-:-:S03]  /*d590*/  LEA R6, P6, R13, R28, 0x1 ;  /* 0x0000001c0d067211 */ /* 0x008fc600078c08ff */
[----:B------:R-:W-:Y:S01]  /*d5a0*/  IMAD R19, R72, 0x2, R17 ;  /* 0x0000000248137824 */ /* 0x000fe200078e0211 */
[----:B------:R-:W-:Y:S02]  /*d5b0*/  LEA.HI.X.SX32 R7, R13, R0, 0x1, P6 ;  /* 0x000000000d077211 */ /* 0x000fe400030f0eff */
[----:B------:R-:W-:Y:S02]  /*d5c0*/  LEA R10, P6, R15, R28, 0x1 ;  /* 0x0000001c0f0a7211 */ /* 0x000fe400078c08ff */
[----:B--2---:R-:W-:Y:S02]  /*d5d0*/  LEA.HI.X.SX32 R5, R11, R0, 0x1, P1 ;  /* 0x000000000b057211 */ /* 0x004fe400008f0eff */
[----:B------:R-:W-:Y:S02]  /*d5e0*/  LEA R8, P1, R9, R28, 0x1 ;  /* 0x0000001c09087211 */ /* 0x000fe400078208ff */
[-C--:B------:R-:W-:Y:S01]  /*d5f0*/  LEA.HI.X.SX32 R11, R15, R0.reuse, 0x1, P6 ;  /* 0x000000000f0b7211 */ /* 0x080fe200030f0eff */
[----:B------:R2:W-:Y:S01]  /*d600*/  @P5 STG.E.U16 desc[UR18][R4.64], R21 ;  /* 0x0000001504005986 */ /* 0x0005e2000c101512 */
[----:B------:R-:W-:-:S02]  /*d610*/  LEA.HI.X.SX32 R9, R9, R0, 0x1, P1 ;  /* 0x0000000009097211 */ /* 0x000fc400008f0eff */
[-C--:B------:R-:W-:Y:S02]  /*d620*/  LEA R2, P1, R19, R28.reuse, 0x1 ;  /* 0x0000001c13027211 */ /* 0x080fe400078208ff */
[----:B------:R-:W-:Y:S02]  /*d630*/  LEA R28, P6, R17, R28, 0x1 ;  /* 0x0000001c111c7211 */ /* 0x000fe400078c08ff */
[----:B------:R-:W-:Y:S02]  /*d640*/  LEA.HI.X.SX32 R3, R19, R0, 0x1, P1 ;  /* 0x0000000013037211 */ /* 0x000fe400008f0eff */
[----:B-1----:R-:W-:Y:S02]  /*d650*/  ISETP.LT.AND P1, PT, R12, UR5, !P0 ;  /* 0x000000050c007c0c */ /* 0x002fe4000c721270 */
[----:B0-----:R-:W-:Y:S02]  /*d660*/  ISETP.LT.AND P0, PT, R133, UR4, !P0 ;  /* 0x0000000485007c0c */ /* 0x001fe4000c701270 */
[----:B------:R-:W-:-:S02]  /*d670*/  PRMT R12, R21, 0x7632, R12 ;  /* 0x00007632150c7816 */ /* 0x000fc4000000000c */
[----:B--2---:R-:W-:Y:S02]  /*d680*/  PRMT R5, R22, 0x7632, R5 ;  /* 0x0000763216057816 */ /* 0x004fe40000000005 */
[----:B------:R-:W-:Y:S01]  /*d690*/  LEA.HI.X.SX32 R29, R17, R0, 0x1, P6 ;  /* 0x00000000111d7211 */ /* 0x000fe200030f0eff */
[----:B------:R0:W-:Y:S01]  /*d6a0*/  @P4 STG.E.U16 desc[UR18][R6.64], R12 ;  /* 0x0000000c06004986 */ /* 0x0001e2000c101512 */
[----:B------:R-:W-:-:S03]  /*d6b0*/  PRMT R0, R23, 0x7632, R0 ;  /* 0x0000763217007816 */ /* 0x000fc60000000000 */
[----:B------:R0:W-:Y:S04]  /*d6c0*/  @P3 STG.E.U16 desc[UR18][R8.64], R22 ;  /* 0x0000001608003986 */ /* 0x0001e8000c101512 */
[----:B------:R0:W-:Y:S04]  /*d6d0*/  @P2 STG.E.U16 desc[UR18][R10.64], R5 ;  /* 0x000000050a002986 */ /* 0x0001e8000c101512 */
[----:B------:R0:W-:Y:S04]  /*d6e0*/  @P0 STG.E.U16 desc[UR18][R28.64], R23 ;  /* 0x000000171c000986 */ /* 0x0001e8000c101512 */
[----:B------:R0:W-:Y:S01]  /*d6f0*/  @P1 STG.E.U16 desc[UR18][R2.64], R0 ;  /* 0x0000000002001986 */ /* 0x0001e2000c101512 */
[----:B------:R-:W-:Y:S06]  /*d700*/  BAR.SYNC.DEFER_BLOCKING 0x0 ;  /* 0x0000000000007b1d */ /* 0x000fec0000010000 */
[----:B------:R-:W-:Y:S05]  /*d710*/  BRA.U UP0, `(.L_x_13) ;  /* 0x0000000100a07547 */ /* 0x000fea000b800000 */
[----:B------:R-:W1:Y:S01]  /*d720*/  S2UR UR5, SR_CgaCtaId ;  /* 0x00000000000579c3 */ /* 0x000e620000008800 */
[----:B------:R-:W-:Y:S01]  /*d730*/  NOP ;  /* 0x0000000000007918 */ /* 0x000fe20000000000 */
[----:B------:R-:W-:Y:S01]  /*d740*/  UMOV UR4, 0x50 ;  /* 0x0000005000047882 */ /* 0x000fe20000000000 */
[----:B0-----:R-:W-:Y:S02]  /*d750*/  IMAD.U32 R0, RZ, RZ, UR8 ;  /* 0x00000008ff007e24 */ /* 0x001fe4000f8e00ff */
[----:B------:R-:W-:Y:S02]  /*d760*/  IMAD.MOV.U32 R3, RZ, RZ, 0xff ;  /* 0x000000ffff037424 */ /* 0x000fe400078e00ff */
[----:B------:R-:W-:Y:S01]  /*d770*/  IMAD.MOV.U32 R7, RZ, RZ, 0x1 ;  /* 0x00000001ff077424 */ /* 0x000fe200078e00ff */
[----:B------:R-:W-:-:S04]  /*d780*/  LOP3.LUT R0, R0, 0xffff, RZ, 0xc0, !PT ;  /* 0x0000ffff00007812 */ /* 0x000fc800078ec0ff */
[----:B------:R-:W-:-:S05]  /*d790*/  SHF.R.U32.HI R0, RZ, 0x5, R0 ;  /* 0x00000005ff007819 */ /* 0x000fca0000011600 */
[----:B------:R-:W-:Y:S01]  /*d7a0*/  VIADD R2, R0, 0x10 ;  /* 0x0000001000027836 */ /* 0x000fe20000000000 */
[----:B------:R-:W-:Y:S01]  /*d7b0*/  SHF.L.U32 R0, R3, R0, RZ ;  /* 0x0000000003007219 */ /* 0x000fe200000006ff */
[----:B-1----:R-:W-:-:S03]  /*d7c0*/  ULEA UR6, UR5, UR4, 0x18 ;  /* 0x0000000405067291 */ /* 0x002fc6000f8ec0ff */
[----:B------:R-:W-:-:S04]  /*d7d0*/  SHF.L.U32 R3, R7, R2, RZ ;  /* 0x0000000207037219 */ /* 0x000fc800000006ff */
[----:B------:R-:W-:Y:S02]  /*d7e0*/  LOP3.LUT R0, R3, R0, RZ, 0xfc, !PT ;  /* 0x0000000003007212 */ /* 0x000fe400078efcff */
[----:B------:R-:W0:Y:S02]  /*d7f0*/  LDS R5, [UR6] ;  /* 0x00000006ff057984 */ /* 0x000e240008000800 */
[C---:B------:R-:W-:Y:S02]  /*d800*/  LOP3.LUT R2, R0.reuse, 0xffff, RZ, 0xc0, !PT ;  /* 0x0000ffff00027812 */ /* 0x040fe400078ec0ff */
[----:B0-----:R-:W-:-:S04]  /*d810*/  LOP3.LUT R3, R0, 0xffff, R5, 0x80, !PT ;  /* 0x0000ffff00037812 */ /* 0x001fc800078e8005 */
[----:B------:R-:W-:-:S13]  /*d820*/  ISETP.NE.AND P0, PT, R3, R2, PT ;  /* 0x000000020300720c */ /* 0x000fda0003f05270 */
[----:B------:R-:W-:Y:S05]  /*d830*/  @P0 BRA `(.L_x_14) ;  /* 0x0000000000500947 */ /* 0x000fea0003800000 */
[----:B------:R-:W-:Y:S02]  /*d840*/  SHF.R.U32.HI R5, RZ, 0x10, R5 ;  /* 0x00000010ff057819 */ /* 0x000fe40000011605 */
[----:B------:R-:W-:-:S04]  /*d850*/  SHF.R.U32.HI R2, RZ, 0x10, R0 ;  /* 0x00000010ff027819 */ /* 0x000fc80000011600 */
[----:B------:R-:W-:-:S04]  /*d860*/  LOP3.LUT R5, R5, R2, RZ, 0xc0, !PT ;  /* 0x0000000205057212 */ /* 0x000fc800078ec0ff */
[----:B------:R-:W-:-:S13]  /*d870*/  ISETP.NE.AND P0, PT, R5, R2, PT ;  /* 0x000000020500720c */ /* 0x000fda0003f05270 */
[----:B------:R-:W-:Y:S05]  /*d880*/  @P0 BRA `(.L_x_15) ;  /* 0x0000000000300947 */ /* 0x000fea0003800000 */
[----:B------:R-:W-:Y:S01]  /*d890*/  R2UR UR4, R0 ;  /* 0x00000000000472ca */ /* 0x000fe200000e0000 */
[----:B------:R-:W-:Y:S01]  /*d8a0*/  VOTEU.ANY UR5, UPT, PT ;  /* 0x0000000000057886 */ /* 0x000fe200038e0100 */
[----:B------:R-:W0:Y:S01]  /*d8b0*/  S2R R0, SR_LANEID ;  /* 0x0000000000007919 */ /* 0x000e220000000000 */
[----:B------:R-:W-:-:S10]  /*d8c0*/  UFLO.U32 UR5, UR5 ;  /* 0x00000005000572bd */ /* 0x000fd400080e0000 */
[----:B------:R-:W-:-:S06]  /*d8d0*/  ULOP3.LUT UR4, URZ, UR4, URZ, 0x33, !UPT ;  /* 0x00000004ff047292 */ /* 0x000fcc000f8e33ff */
[----:B------:R-:W-:-:S04]  /*d8e0*/  IMAD.U32 R2, RZ, RZ, UR4 ;  /* 0x00000004ff027e24 */ /* 0x000fc8000f8e00ff */
[----:B------:R-:W1:Y:S02]  /*d8f0*/  REDUX UR7, R2 ;  /* 0x00000000020773c4 */ /* 0x000e640000000000 */
[----:B------:R2:W-:Y:S01]  /*d900*/  UTCATOMSWS.AND URZ, UR4 ;  /* 0x0000000400ff79e3 */ /* 0x0005e20008000000 */
[----:B0-----:R-:W-:Y:S01]  /*d910*/  ISETP.EQ.U32.AND P0, PT, R0, UR5, PT ;  /* 0x0000000500007c0c */ /* 0x001fe2000bf02070 */
[----:B-1----:R-:W-:-:S12]  /*d920*/  IMAD.U32 R0, RZ, RZ, UR7 ;  /* 0x00000007ff007e24 */ /* 0x002fd8000f8e00ff */
[----:B------:R2:W-:Y:S01]  /*d930*/  @P0 ATOMS.AND RZ, [UR6], R0 ;  /* 0x00000000ffff098c */ /* 0x0005e2000a800006 */
[----:B------:R-:W-:Y:S05]  /*d940*/  BRA `(.L_x_13) ;  /* 0x0000000000147947 */ /* 0x000fea0003800000 */
.L_x_15:
[----:B------:R-:W-:-:S07]  /*d950*/  MOV R2, 0xd970 ;  /* 0x0000d97000027802 */ /* 0x000fce0000000f00 */
[----:B------:R-:W-:Y:S05]  /*d960*/  CALL.REL.NOINC `($__internal_0_$__cuda_sm10x_tcgen05_guardrail_trap_col_being_dealloced_not_returned_by_alloc) ;  /* 0x00000000002c7944 */ /* 0x000fea0003c00000 */
[----:B------:R-:W-:Y:S05]  /*d970*/  BRA `(.L_x_13) ;  /* 0x0000000000087947 */ /* 0x000fea0003800000 */
.L_x_14:
[----:B------:R-:W-:-:S07]  /*d980*/  MOV R2, 0xd9a0 ;  /* 0x0000d9a000027802 */ /* 0x000fce0000000f00 */
[----:B------:R-:W-:Y:S05]  /*d990*/  CALL.REL.NOINC `($__internal_2_$__cuda_sm10x_tcgen05_guardrail_trap_unallocated_columns_being_dealloced) ;  /* 0x0000000000387944 */ /* 0x000fea0003c00000 */
.L_x_13:
[----:B------:R-:W-:Y:S01]  /*d9a0*/  NOP ;  /* 0x0000000000007918 */ /* 0x000fe20000000000 */
[----:B--2---:R-:W-:Y:S05]  /*d9b0*/  EXIT ;  /* 0x000000000000794d */ /* 0x004fea0003800000 */
.L_x_8:
[----:B------:R-:W0:Y:S02]  /*d9c0*/  SYNCS.PHASECHK.TRANS64.TRYWAIT P2, [UR11], R21 ;  /* 0x00000015ff0075a7 */ /* 0x000e24000804110b */
[----:B0-----:R-:W-:Y:S05]  /*d9d0*/  @!P2 BRA `(.L_x_8) ;  /* 0xfffffffc00f8a947 */ /* 0x001fea000383ffff */
[----:B------:R-:W-:Y:S05]  /*d9e0*/  BRA `(.L_x_16) ;  /* 0xffffff9800e87947 */ /* 0x000fea000383ffff */
.L_x_12:
[----:B------:R-:W0:Y:S02]  /*d9f0*/  SYNCS.PHASECHK.TRANS64.TRYWAIT P0, [UR11], R4 ;  /* 0x00000004ff0075a7 */ /* 0x000e24000800110b */
[----:B0-----:R-:W-:Y:S05]  /*da00*/  @!P0 BRA `(.L_x_12) ;  /* 0xfffffffc00f88947 */ /* 0x001fea000383ffff */
[----:B------:R-:W-:Y:S05]  /*da10*/  BRA `(.L_x_11) ;  /* 0xffffffb800c47947 */ /* 0x000fea000383ffff */
        .weak           $__internal_0_$__cuda_sm10x_tcgen05_guardrail_trap_col_being_dealloced_not_returned_by_alloc
        .type           $__internal_0_$__cuda_sm10x_tcgen05_guardrail_trap_col_being_dealloced_not_returned_by_alloc,@function
        .size           $__internal_0_$__cuda_sm10x_tcgen05_guardrail_trap_col_being_dealloced_not_returned_by_alloc,($__internal_1_$__cuda_sm10x_tcgen05_guardrail_trap_phase_invalid_during_alloc - $__internal_0_$__cuda_sm10x_tcgen05_guardrail_trap_col_being_dealloced_not_returned_by_alloc)
$__internal_0_$__cuda_sm10x_tcgen05_guardrail_trap_col_being_dealloced_not_returned_by_alloc:
[----:B------:R-:W-:Y:S05]  /*da20*/  BPT.TRAP 0x1 ;  /* 0x000000040000795c */ /* 0x000fea0000300000 */
[----:B------:R-:W-:-:S04]  /*da30*/  IMAD.MOV.U32 R3, RZ, RZ, 0x0 ;  /* 0x00000000ff037424 */ /* 0x000fc800078e00ff */
[----:B------:R-:W-:Y:S05]  /*da40*/  RET.REL.NODEC R2 `(matmul_kernel) ;  /* 0xffffff24026c7950 */ /* 0x000fea0003c3ffff */
        .weak           $__internal_1_$__cuda_sm10x_tcgen05_guardrail_trap_phase_invalid_during_alloc
        .type           $__internal_1_$__cuda_sm10x_tcgen05_guardrail_trap_phase_invalid_during_alloc,@function
        .size           $__internal_1_$__cuda_sm10x_tcgen05_guardrail_trap_phase_invalid_during_alloc,($__internal_2_$__cuda_sm10x_tcgen05_guardrail_trap_unallocated_columns_being_dealloced - $__internal_1_$__cuda_sm10x_tcgen05_guardrail_trap_phase_invalid_during_alloc)
$__internal_1_$__cuda_sm10x_tcgen05_guardrail_trap_phase_invalid_during_alloc:
[----:B------:R-:W-:Y:S05]  /*da50*/  BPT.TRAP 0x1 ;  /* 0x000000040000795c */ /* 0x000fea0000300000 */
[----:B------:R-:W-:-:S04]  /*da60*/  IMAD.MOV.U32 R3, RZ, RZ, 0x0 ;  /* 0x00000000ff037424 */ /* 0x000fc800078e00ff */
[----:B------:R-:W-:Y:S05]  /*da70*/  RET.REL.NODEC R2 `(matmul_kernel) ;  /* 0xffffff2402607950 */ /* 0x000fea0003c3ffff */
        .weak           $__internal_2_$__cuda_sm10x_tcgen05_guardrail_trap_unallocated_columns_being_dealloced
        .type           $__internal_2_$__cuda_sm10x_tcgen05_guardrail_trap_unallocated_columns_being_dealloced,@function
        .size           $__internal_2_$__cuda_sm10x_tcgen05_guardrail_trap_unallocated_columns_being_dealloced,(.L_x_20 - $__internal_2_$__cuda_sm10x_tcgen05_guardrail_trap_unallocated_columns_being_dealloced)
$__internal_2_$__cuda_sm10x_tcgen05_guardrail_trap_unallocated_columns_being_dealloced:
[----:B------:R-:W-:Y:S05]  /*da80*/  BPT.TRAP 0x1 ;  /* 0x000000040000795c */ /* 0x000fea0000300000 */
[----:B------:R-:W-:-:S04]  /*da90*/  IMAD.MOV.U32 R3, RZ, RZ, 0x0 ;  /* 0x00000000ff037424 */ /* 0x000fc800078e00ff */
[----:B------:R-:W-:Y:S05]  /*daa0*/  RET.REL.NODEC R2 `(matmul_kernel) ;  /* 0xffffff2402547950 */ /* 0x000fea0003c3ffff */
.L_x_17:
[----:B------:R-:W-:-:S00]  /*dab0*/  BRA `(.L_x_17) ;  /* 0xfffffffc00fc7947 */ /* 0x000fc0000383ffff */
[----:B------:R-:W-:-:S00]  /*dac0*/  NOP ;  /* 0x0000000000007918 */ /* 0x000fc00000000000 */
        /* <DEDUP_REMOVED lines=11> */
.L_x_20:


//--------------------- .nv.shared.matmul_kernel  --------------------------
	.section	.nv.shared.matmul_kernel,"aw",@nobits
	.sectionflags	@""
	.align	16
	.zero		1024


//--------------------- .nv.shared.reserved.0     --------------------------
	.section	.nv.shared.reserved.0,"aw",@nobits
	.align	8
	.weak		__nv_reservedSMEM_offset_0_alias
	.size		__nv_reservedSMEM_offset_0_alias, 0, 64
	.other		__nv_reservedSMEM_offset_0_alias,@"STO_CUDA_RESERVED_SHARED STV_DEFAULT"
__nv_reservedSMEM_offset_0_alias:
	.zero		0
.nv.shared.reserved.0:
	.zero		64
	.weak		__nv_reservedSMEM_allocation_phase
	.type		__nv_reservedSMEM_allocation_phase,@object
	.size		__nv_reservedSMEM_allocation_phase,(.L_0 - __nv_reservedSMEM_allocation_phase)
__nv_reservedSMEM_allocation_phase:
	.zero		1
.L_0:
	.zero		7
	.weak		__nv_reservedSMEM_devtool_atexit_pc
	.type		__nv_reservedSMEM_devtool_atexit_pc,@object
	.size		__nv_reservedSMEM_devtool_atexit_pc,(__nv_reservedSMEM_allocation_mask - __nv_reservedSMEM_devtool_atexit_pc)
__nv_reservedSMEM_devtool_atexit_pc:
	.zero		8
	.weak		__nv_reservedSMEM_allocation_mask
	.type		__nv_reservedSMEM_allocation_mask,@object
	.size		__nv_reservedSMEM_allocation_mask,(.L_2 - __nv_reservedSMEM_allocation_mask)
__nv_reservedSMEM_allocation_mask:
	.zero		4
.L_2:


//--------------------- .nv.constant0.matmul_kernel --------------------------
	.section	.nv.constant0.matmul_kernel,"a",@progbits
	.sectionflags	@""
	.align	4
.nv.constant0.matmul_kernel:
	.zero		976


//--------------------- SYMBOLS --------------------------

	.type		.nv.reservedSmem.offset0,@object
	.size		.nv.reservedSmem.offset0,0x4
	.type		.nv.reservedSmem.cap,@object
	.size		.nv.reservedSmem.cap,0x4
